//
// Generated by NVIDIA NVVM Compiler
//
// Compiler Build ID: CL-36424714
// Cuda compilation tools, release 13.0, V13.0.88
// Based on NVVM 20.0.0
//

.version 9.0
.target sm_100
.address_size 64

	// .globl	_Z8row_sumsPKfPfm
// _ZZ9row_sums2PKfPfimE5bsums has been demoted
// _ZZ9row_sums3PKfPfmE5bsums has been demoted
// _ZZ9row_sums4PKfPfmE5bsums has been demoted
// _ZZ9row_sums5PKfPfmmE5sdata has been demoted

.visible .entry _Z8row_sumsPKfPfm(
	.param .u64 .ptr .align 1 _Z8row_sumsPKfPfm_param_0,
	.param .u64 .ptr .align 1 _Z8row_sumsPKfPfm_param_1,
	.param .u64 _Z8row_sumsPKfPfm_param_2
)
{
	.reg .pred 	%p<10>;
	.reg .b32 	%r<5>;
	.reg .b32 	%f<82>;
	.reg .b64 	%rd<47>;

	ld.param.u64 	%rd25, [_Z8row_sumsPKfPfm_param_0];
	ld.param.u64 	%rd23, [_Z8row_sumsPKfPfm_param_1];
	ld.param.u64 	%rd24, [_Z8row_sumsPKfPfm_param_2];
	cvta.to.global.u64 	%rd1, %rd25;
	mov.u32 	%r1, %ctaid.x;
	mov.u32 	%r2, %ntid.x;
	mov.u32 	%r3, %tid.x;
	mad.lo.s32 	%r4, %r1, %r2, %r3;
	cvt.s64.s32 	%rd2, %r4;
	setp.le.u64 	%p1, %rd24, %rd2;
	@%p1 bra 	$L__BB0_14;
	mul.lo.s64 	%rd3, %rd24, %rd2;
	and.b64  	%rd4, %rd24, 15;
	setp.lt.u64 	%p2, %rd24, 16;
	mov.f32 	%f81, 0f00000000;
	mov.b64 	%rd43, 0;
	@%p2 bra 	$L__BB0_4;
	and.b64  	%rd43, %rd24, -16;
	shl.b64 	%rd27, %rd3, 2;
	add.s64 	%rd28, %rd27, %rd1;
	add.s64 	%rd40, %rd28, 32;
	mov.f32 	%f81, 0f00000000;
	mov.u64 	%rd41, %rd43;
$L__BB0_3:
	.pragma "nounroll";
	ld.global.f32 	%f17, [%rd40+-32];
	add.f32 	%f18, %f81, %f17;
	ld.global.f32 	%f19, [%rd40+-28];
	add.f32 	%f20, %f18, %f19;
	ld.global.f32 	%f21, [%rd40+-24];
	add.f32 	%f22, %f20, %f21;
	ld.global.f32 	%f23, [%rd40+-20];
	add.f32 	%f24, %f22, %f23;
	ld.global.f32 	%f25, [%rd40+-16];
	add.f32 	%f26, %f24, %f25;
	ld.global.f32 	%f27, [%rd40+-12];
	add.f32 	%f28, %f26, %f27;
	ld.global.f32 	%f29, [%rd40+-8];
	add.f32 	%f30, %f28, %f29;
	ld.global.f32 	%f31, [%rd40+-4];
	add.f32 	%f32, %f30, %f31;
	ld.global.f32 	%f33, [%rd40];
	add.f32 	%f34, %f32, %f33;
	ld.global.f32 	%f35, [%rd40+4];
	add.f32 	%f36, %f34, %f35;
	ld.global.f32 	%f37, [%rd40+8];
	add.f32 	%f38, %f36, %f37;
	ld.global.f32 	%f39, [%rd40+12];
	add.f32 	%f40, %f38, %f39;
	ld.global.f32 	%f41, [%rd40+16];
	add.f32 	%f42, %f40, %f41;
	ld.global.f32 	%f43, [%rd40+20];
	add.f32 	%f44, %f42, %f43;
	ld.global.f32 	%f45, [%rd40+24];
	add.f32 	%f46, %f44, %f45;
	ld.global.f32 	%f47, [%rd40+28];
	add.f32 	%f81, %f46, %f47;
	add.s64 	%rd41, %rd41, -16;
	add.s64 	%rd40, %rd40, 64;
	setp.ne.s64 	%p3, %rd41, 0;
	@%p3 bra 	$L__BB0_3;
$L__BB0_4:
	setp.eq.s64 	%p4, %rd4, 0;
	@%p4 bra 	$L__BB0_13;
	and.b64  	%rd12, %rd24, 7;
	setp.lt.u64 	%p5, %rd4, 8;
	@%p5 bra 	$L__BB0_7;
	add.s64 	%rd29, %rd43, %rd3;
	shl.b64 	%rd30, %rd29, 2;
	add.s64 	%rd31, %rd1, %rd30;
	ld.global.f32 	%f49, [%rd31];
	add.f32 	%f50, %f81, %f49;
	ld.global.f32 	%f51, [%rd31+4];
	add.f32 	%f52, %f50, %f51;
	ld.global.f32 	%f53, [%rd31+8];
	add.f32 	%f54, %f52, %f53;
	ld.global.f32 	%f55, [%rd31+12];
	add.f32 	%f56, %f54, %f55;
	ld.global.f32 	%f57, [%rd31+16];
	add.f32 	%f58, %f56, %f57;
	ld.global.f32 	%f59, [%rd31+20];
	add.f32 	%f60, %f58, %f59;
	ld.global.f32 	%f61, [%rd31+24];
	add.f32 	%f62, %f60, %f61;
	ld.global.f32 	%f63, [%rd31+28];
	add.f32 	%f81, %f62, %f63;
	add.s64 	%rd43, %rd43, 8;
$L__BB0_7:
	setp.eq.s64 	%p6, %rd12, 0;
	@%p6 bra 	$L__BB0_13;
	and.b64  	%rd45, %rd24, 3;
	setp.lt.u64 	%p7, %rd12, 4;
	@%p7 bra 	$L__BB0_10;
	add.s64 	%rd32, %rd43, %rd3;
	shl.b64 	%rd33, %rd32, 2;
	add.s64 	%rd34, %rd1, %rd33;
	ld.global.f32 	%f65, [%rd34];
	add.f32 	%f66, %f81, %f65;
	ld.global.f32 	%f67, [%rd34+4];
	add.f32 	%f68, %f66, %f67;
	ld.global.f32 	%f69, [%rd34+8];
	add.f32 	%f70, %f68, %f69;
	ld.global.f32 	%f71, [%rd34+12];
	add.f32 	%f81, %f70, %f71;
	add.s64 	%rd43, %rd43, 4;
$L__BB0_10:
	setp.eq.s64 	%p8, %rd45, 0;
	@%p8 bra 	$L__BB0_13;
	add.s64 	%rd35, %rd43, %rd3;
	shl.b64 	%rd36, %rd35, 2;
	add.s64 	%rd46, %rd1, %rd36;
$L__BB0_12:
	.pragma "nounroll";
	ld.global.f32 	%f72, [%rd46];
	add.f32 	%f81, %f81, %f72;
	add.s64 	%rd46, %rd46, 4;
	add.s64 	%rd45, %rd45, -1;
	setp.ne.s64 	%p9, %rd45, 0;
	@%p9 bra 	$L__BB0_12;
$L__BB0_13:
	cvta.to.global.u64 	%rd37, %rd23;
	shl.b64 	%rd38, %rd2, 2;
	add.s64 	%rd39, %rd37, %rd38;
	st.global.f32 	[%rd39], %f81;
$L__BB0_14:
	ret;

}
	// .globl	_Z9row_sums2PKfPfim
.visible .entry _Z9row_sums2PKfPfim(
	.param .u64 .ptr .align 1 _Z9row_sums2PKfPfim_param_0,
	.param .u64 .ptr .align 1 _Z9row_sums2PKfPfim_param_1,
	.param .u32 _Z9row_sums2PKfPfim_param_2,
	.param .u64 _Z9row_sums2PKfPfim_param_3
)
{
	.reg .pred 	%p<14>;
	.reg .b32 	%r<12>;
	.reg .b32 	%f<38>;
	.reg .b64 	%rd<18>;
	// demoted variable
	.shared .align 4 .b8 _ZZ9row_sums2PKfPfimE5bsums[4096];
	ld.param.u64 	%rd7, [_Z9row_sums2PKfPfim_param_0];
	ld.param.u64 	%rd8, [_Z9row_sums2PKfPfim_param_1];
	ld.param.u32 	%r4, [_Z9row_sums2PKfPfim_param_2];
	ld.param.u64 	%rd9, [_Z9row_sums2PKfPfim_param_3];
	mov.u32 	%r1, %tid.x;
	mov.u32 	%r5, %ctaid.x;
	mov.u32 	%r2, %ntid.x;
	mad.lo.s32 	%r6, %r5, %r2, %r1;
	cvt.u64.u32 	%rd17, %r6;
	shl.b32 	%r7, %r1, 2;
	mov.u32 	%r8, _ZZ9row_sums2PKfPfimE5bsums;
	add.s32 	%r3, %r8, %r7;
	mov.b32 	%r9, 0;
	st.shared.u32 	[%r3], %r9;
	setp.le.u64 	%p1, %rd9, %rd17;
	@%p1 bra 	$L__BB1_4;
	cvt.s64.s32 	%rd10, %r4;
	mul.lo.s64 	%rd2, %rd9, %rd10;
	mov.u32 	%r10, %nctaid.x;
	mul.lo.s32 	%r11, %r10, %r2;
	cvt.u64.u32 	%rd3, %r11;
	cvta.to.global.u64 	%rd4, %rd7;
	mov.f32 	%f37, 0f00000000;
$L__BB1_2:
	add.s64 	%rd11, %rd17, %rd2;
	shl.b64 	%rd12, %rd11, 2;
	add.s64 	%rd13, %rd4, %rd12;
	ld.global.f32 	%f4, [%rd13];
	add.f32 	%f37, %f4, %f37;
	add.s64 	%rd17, %rd17, %rd3;
	setp.lt.u64 	%p2, %rd17, %rd9;
	@%p2 bra 	$L__BB1_2;
	st.shared.f32 	[%r3], %f37;
$L__BB1_4:
	bar.sync 	0;
	setp.gt.u32 	%p3, %r1, 511;
	@%p3 bra 	$L__BB1_6;
	ld.shared.f32 	%f5, [%r3+2048];
	ld.shared.f32 	%f6, [%r3];
	add.f32 	%f7, %f5, %f6;
	st.shared.f32 	[%r3], %f7;
$L__BB1_6:
	bar.sync 	0;
	setp.gt.u32 	%p4, %r1, 255;
	@%p4 bra 	$L__BB1_8;
	ld.shared.f32 	%f8, [%r3+1024];
	ld.shared.f32 	%f9, [%r3];
	add.f32 	%f10, %f8, %f9;
	st.shared.f32 	[%r3], %f10;
$L__BB1_8:
	bar.sync 	0;
	setp.gt.u32 	%p5, %r1, 127;
	@%p5 bra 	$L__BB1_10;
	ld.shared.f32 	%f11, [%r3+512];
	ld.shared.f32 	%f12, [%r3];
	add.f32 	%f13, %f11, %f12;
	st.shared.f32 	[%r3], %f13;
$L__BB1_10:
	bar.sync 	0;
	setp.gt.u32 	%p6, %r1, 63;
	@%p6 bra 	$L__BB1_12;
	ld.shared.f32 	%f14, [%r3+256];
	ld.shared.f32 	%f15, [%r3];
	add.f32 	%f16, %f14, %f15;
	st.shared.f32 	[%r3], %f16;
$L__BB1_12:
	bar.sync 	0;
	setp.gt.u32 	%p7, %r1, 31;
	@%p7 bra 	$L__BB1_14;
	ld.shared.f32 	%f17, [%r3+128];
	ld.shared.f32 	%f18, [%r3];
	add.f32 	%f19, %f17, %f18;
	st.shared.f32 	[%r3], %f19;
$L__BB1_14:
	bar.sync 	0;
	setp.gt.u32 	%p8, %r1, 15;
	@%p8 bra 	$L__BB1_16;
	ld.shared.f32 	%f20, [%r3+64];
	ld.shared.f32 	%f21, [%r3];
	add.f32 	%f22, %f20, %f21;
	st.shared.f32 	[%r3], %f22;
$L__BB1_16:
	bar.sync 	0;
	setp.gt.u32 	%p9, %r1, 7;
	@%p9 bra 	$L__BB1_18;
	ld.shared.f32 	%f23, [%r3+32];
	ld.shared.f32 	%f24, [%r3];
	add.f32 	%f25, %f23, %f24;
	st.shared.f32 	[%r3], %f25;
$L__BB1_18:
	bar.sync 	0;
	setp.gt.u32 	%p10, %r1, 3;
	@%p10 bra 	$L__BB1_20;
	ld.shared.f32 	%f26, [%r3+16];
	ld.shared.f32 	%f27, [%r3];
	add.f32 	%f28, %f26, %f27;
	st.shared.f32 	[%r3], %f28;
$L__BB1_20:
	bar.sync 	0;
	setp.gt.u32 	%p11, %r1, 1;
	@%p11 bra 	$L__BB1_22;
	ld.shared.f32 	%f29, [%r3+8];
	ld.shared.f32 	%f30, [%r3];
	add.f32 	%f31, %f29, %f30;
	st.shared.f32 	[%r3], %f31;
$L__BB1_22:
	bar.sync 	0;
	setp.ne.s32 	%p12, %r1, 0;
	@%p12 bra 	$L__BB1_24;
	ld.shared.f32 	%f32, [_ZZ9row_sums2PKfPfimE5bsums+4];
	ld.shared.f32 	%f33, [%r3];
	add.f32 	%f34, %f32, %f33;
	st.shared.f32 	[%r3], %f34;
$L__BB1_24:
	setp.ne.s32 	%p13, %r1, 0;
	bar.sync 	0;
	@%p13 bra 	$L__BB1_26;
	cvta.to.global.u64 	%rd14, %rd8;
	mul.wide.s32 	%rd15, %r4, 4;
	add.s64 	%rd16, %rd14, %rd15;
	ld.shared.f32 	%f35, [_ZZ9row_sums2PKfPfimE5bsums];
	atom.global.add.f32 	%f36, [%rd16], %f35;
$L__BB1_26:
	ret;

}
	// .globl	_Z9row_sums3PKfPfm
.visible .entry _Z9row_sums3PKfPfm(
	.param .u64 .ptr .align 1 _Z9row_sums3PKfPfm_param_0,
	.param .u64 .ptr .align 1 _Z9row_sums3PKfPfm_param_1,
	.param .u64 _Z9row_sums3PKfPfm_param_2
)
{
	.reg .pred 	%p<14>;
	.reg .b32 	%r<13>;
	.reg .b32 	%f<38>;
	.reg .b64 	%rd<18>;
	// demoted variable
	.shared .align 4 .b8 _ZZ9row_sums3PKfPfmE5bsums[4096];
	ld.param.u64 	%rd7, [_Z9row_sums3PKfPfm_param_0];
	ld.param.u64 	%rd8, [_Z9row_sums3PKfPfm_param_1];
	ld.param.u64 	%rd9, [_Z9row_sums3PKfPfm_param_2];
	mov.u32 	%r1, %tid.x;
	mov.u32 	%r4, %ctaid.x;
	mov.u32 	%r2, %ntid.x;
	mad.lo.s32 	%r5, %r4, %r2, %r1;
	cvt.u64.u32 	%rd17, %r5;
	shl.b32 	%r6, %r1, 2;
	mov.u32 	%r7, _ZZ9row_sums3PKfPfmE5bsums;
	add.s32 	%r3, %r7, %r6;
	mov.b32 	%r8, 0;
	st.shared.u32 	[%r3], %r8;
	setp.le.u64 	%p1, %rd9, %rd17;
	@%p1 bra 	$L__BB2_4;
	mov.u32 	%r9, %ctaid.y;
	cvt.u64.u32 	%rd10, %r9;
	mul.lo.s64 	%rd2, %rd9, %rd10;
	mov.u32 	%r10, %nctaid.x;
	mul.lo.s32 	%r11, %r10, %r2;
	cvt.u64.u32 	%rd3, %r11;
	cvta.to.global.u64 	%rd4, %rd7;
	mov.f32 	%f37, 0f00000000;
$L__BB2_2:
	add.s64 	%rd11, %rd17, %rd2;
	shl.b64 	%rd12, %rd11, 2;
	add.s64 	%rd13, %rd4, %rd12;
	ld.global.f32 	%f4, [%rd13];
	add.f32 	%f37, %f4, %f37;
	add.s64 	%rd17, %rd17, %rd3;
	setp.lt.u64 	%p2, %rd17, %rd9;
	@%p2 bra 	$L__BB2_2;
	st.shared.f32 	[%r3], %f37;
$L__BB2_4:
	bar.sync 	0;
	setp.gt.u32 	%p3, %r1, 511;
	@%p3 bra 	$L__BB2_6;
	ld.shared.f32 	%f5, [%r3+2048];
	ld.shared.f32 	%f6, [%r3];
	add.f32 	%f7, %f5, %f6;
	st.shared.f32 	[%r3], %f7;
$L__BB2_6:
	bar.sync 	0;
	setp.gt.u32 	%p4, %r1, 255;
	@%p4 bra 	$L__BB2_8;
	ld.shared.f32 	%f8, [%r3+1024];
	ld.shared.f32 	%f9, [%r3];
	add.f32 	%f10, %f8, %f9;
	st.shared.f32 	[%r3], %f10;
$L__BB2_8:
	bar.sync 	0;
	setp.gt.u32 	%p5, %r1, 127;
	@%p5 bra 	$L__BB2_10;
	ld.shared.f32 	%f11, [%r3+512];
	ld.shared.f32 	%f12, [%r3];
	add.f32 	%f13, %f11, %f12;
	st.shared.f32 	[%r3], %f13;
$L__BB2_10:
	bar.sync 	0;
	setp.gt.u32 	%p6, %r1, 63;
	@%p6 bra 	$L__BB2_12;
	ld.shared.f32 	%f14, [%r3+256];
	ld.shared.f32 	%f15, [%r3];
	add.f32 	%f16, %f14, %f15;
	st.shared.f32 	[%r3], %f16;
$L__BB2_12:
	bar.sync 	0;
	setp.gt.u32 	%p7, %r1, 31;
	@%p7 bra 	$L__BB2_14;
	ld.shared.f32 	%f17, [%r3+128];
	ld.shared.f32 	%f18, [%r3];
	add.f32 	%f19, %f17, %f18;
	st.shared.f32 	[%r3], %f19;
$L__BB2_14:
	bar.sync 	0;
	setp.gt.u32 	%p8, %r1, 15;
	@%p8 bra 	$L__BB2_16;
	ld.shared.f32 	%f20, [%r3+64];
	ld.shared.f32 	%f21, [%r3];
	add.f32 	%f22, %f20, %f21;
	st.shared.f32 	[%r3], %f22;
$L__BB2_16:
	bar.sync 	0;
	setp.gt.u32 	%p9, %r1, 7;
	@%p9 bra 	$L__BB2_18;
	ld.shared.f32 	%f23, [%r3+32];
	ld.shared.f32 	%f24, [%r3];
	add.f32 	%f25, %f23, %f24;
	st.shared.f32 	[%r3], %f25;
$L__BB2_18:
	bar.sync 	0;
	setp.gt.u32 	%p10, %r1, 3;
	@%p10 bra 	$L__BB2_20;
	ld.shared.f32 	%f26, [%r3+16];
	ld.shared.f32 	%f27, [%r3];
	add.f32 	%f28, %f26, %f27;
	st.shared.f32 	[%r3], %f28;
$L__BB2_20:
	bar.sync 	0;
	setp.gt.u32 	%p11, %r1, 1;
	@%p11 bra 	$L__BB2_22;
	ld.shared.f32 	%f29, [%r3+8];
	ld.shared.f32 	%f30, [%r3];
	add.f32 	%f31, %f29, %f30;
	st.shared.f32 	[%r3], %f31;
$L__BB2_22:
	bar.sync 	0;
	setp.ne.s32 	%p12, %r1, 0;
	@%p12 bra 	$L__BB2_24;
	ld.shared.f32 	%f32, [_ZZ9row_sums3PKfPfmE5bsums+4];
	ld.shared.f32 	%f33, [%r3];
	add.f32 	%f34, %f32, %f33;
	st.shared.f32 	[%r3], %f34;
$L__BB2_24:
	setp.ne.s32 	%p13, %r1, 0;
	bar.sync 	0;
	@%p13 bra 	$L__BB2_26;
	mov.u32 	%r12, %ctaid.y;
	cvta.to.global.u64 	%rd14, %rd8;
	mul.wide.u32 	%rd15, %r12, 4;
	add.s64 	%rd16, %rd14, %rd15;
	ld.shared.f32 	%f35, [_ZZ9row_sums3PKfPfmE5bsums];
	atom.global.add.f32 	%f36, [%rd16], %f35;
$L__BB2_26:
	ret;

}
	// .globl	_Z9row_sums4PKfPfm
.visible .entry _Z9row_sums4PKfPfm(
	.param .u64 .ptr .align 1 _Z9row_sums4PKfPfm_param_0,
	.param .u64 .ptr .align 1 _Z9row_sums4PKfPfm_param_1,
	.param .u64 _Z9row_sums4PKfPfm_param_2
)
{
	.reg .pred 	%p<17>;
	.reg .b32 	%r<38>;
	.reg .b32 	%f<30>;
	.reg .b64 	%rd<17>;
	// demoted variable
	.shared .align 4 .b8 _ZZ9row_sums4PKfPfmE5bsums[128];
	ld.param.u64 	%rd5, [_Z9row_sums4PKfPfm_param_0];
	ld.param.u64 	%rd6, [_Z9row_sums4PKfPfm_param_1];
	ld.param.u64 	%rd7, [_Z9row_sums4PKfPfm_param_2];
	mov.u32 	%r1, %tid.x;
	and.b32  	%r2, %r1, 31;
	mov.u32 	%r4, %ctaid.x;
	mov.u32 	%r3, %ntid.x;
	mad.lo.s32 	%r5, %r4, %r3, %r1;
	cvt.u64.u32 	%rd16, %r5;
	setp.le.u64 	%p1, %rd7, %rd16;
	mov.f32 	%f28, 0f00000000;
	@%p1 bra 	$L__BB3_4;
	mov.u32 	%r6, %nctaid.x;
	mul.lo.s32 	%r7, %r6, %r3;
	cvt.u64.u32 	%rd2, %r7;
$L__BB3_2:
	mov.u64 	%rd3, %rd16;
	add.s64 	%rd16, %rd3, %rd2;
	setp.lt.u64 	%p2, %rd16, %rd7;
	@%p2 bra 	$L__BB3_2;
	mov.u32 	%r8, %ctaid.y;
	cvt.u64.u32 	%rd8, %r8;
	mad.lo.s64 	%rd9, %rd7, %rd8, %rd3;
	cvta.to.global.u64 	%rd10, %rd5;
	shl.b64 	%rd11, %rd9, 2;
	add.s64 	%rd12, %rd10, %rd11;
	ld.global.f32 	%f28, [%rd12];
$L__BB3_4:
	bar.sync 	0;
	mov.b32 	%r9, %f28;
	shfl.sync.down.b32	%r10|%p3, %r9, 16, 31, -1;
	mov.b32 	%f8, %r10;
	add.f32 	%f9, %f28, %f8;
	mov.b32 	%r11, %f9;
	shfl.sync.down.b32	%r12|%p4, %r11, 8, 31, -1;
	mov.b32 	%f10, %r12;
	add.f32 	%f11, %f9, %f10;
	mov.b32 	%r13, %f11;
	shfl.sync.down.b32	%r14|%p5, %r13, 4, 31, -1;
	mov.b32 	%f12, %r14;
	add.f32 	%f13, %f11, %f12;
	mov.b32 	%r15, %f13;
	shfl.sync.down.b32	%r16|%p6, %r15, 2, 31, -1;
	mov.b32 	%f14, %r16;
	add.f32 	%f15, %f13, %f14;
	mov.b32 	%r17, %f15;
	shfl.sync.down.b32	%r18|%p7, %r17, 1, 31, -1;
	mov.b32 	%f16, %r18;
	add.f32 	%f3, %f15, %f16;
	setp.ne.s32 	%p8, %r2, 0;
	@%p8 bra 	$L__BB3_6;
	shr.u32 	%r19, %r1, 3;
	and.b32  	%r20, %r19, 124;
	mov.u32 	%r21, _ZZ9row_sums4PKfPfmE5bsums;
	add.s32 	%r22, %r21, %r20;
	st.shared.f32 	[%r22], %f3;
$L__BB3_6:
	bar.sync 	0;
	setp.gt.u32 	%p9, %r1, 31;
	@%p9 bra 	$L__BB3_11;
	shr.u32 	%r23, %r3, 5;
	setp.ge.u32 	%p10, %r2, %r23;
	mov.f32 	%f29, 0f00000000;
	@%p10 bra 	$L__BB3_9;
	shl.b32 	%r24, %r2, 2;
	mov.u32 	%r25, _ZZ9row_sums4PKfPfmE5bsums;
	add.s32 	%r26, %r25, %r24;
	ld.shared.f32 	%f29, [%r26];
$L__BB3_9:
	mov.b32 	%r27, %f29;
	shfl.sync.down.b32	%r28|%p11, %r27, 16, 31, -1;
	mov.b32 	%f18, %r28;
	add.f32 	%f19, %f29, %f18;
	mov.b32 	%r29, %f19;
	shfl.sync.down.b32	%r30|%p12, %r29, 8, 31, -1;
	mov.b32 	%f20, %r30;
	add.f32 	%f21, %f19, %f20;
	mov.b32 	%r31, %f21;
	shfl.sync.down.b32	%r32|%p13, %r31, 4, 31, -1;
	mov.b32 	%f22, %r32;
	add.f32 	%f23, %f21, %f22;
	mov.b32 	%r33, %f23;
	shfl.sync.down.b32	%r34|%p14, %r33, 2, 31, -1;
	mov.b32 	%f24, %r34;
	add.f32 	%f25, %f23, %f24;
	mov.b32 	%r35, %f25;
	shfl.sync.down.b32	%r36|%p15, %r35, 1, 31, -1;
	mov.b32 	%f26, %r36;
	add.f32 	%f6, %f25, %f26;
	setp.ne.s32 	%p16, %r1, 0;
	@%p16 bra 	$L__BB3_11;
	mov.u32 	%r37, %ctaid.y;
	cvta.to.global.u64 	%rd13, %rd6;
	mul.wide.u32 	%rd14, %r37, 4;
	add.s64 	%rd15, %rd13, %rd14;
	atom.global.add.f32 	%f27, [%rd15], %f6;
$L__BB3_11:
	ret;

}
	// .globl	_Z9row_sums5PKfPfmm
.visible .entry _Z9row_sums5PKfPfmm(
	.param .u64 .ptr .align 1 _Z9row_sums5PKfPfmm_param_0,
	.param .u64 .ptr .align 1 _Z9row_sums5PKfPfmm_param_1,
	.param .u64 _Z9row_sums5PKfPfmm_param_2,
	.param .u64 _Z9row_sums5PKfPfmm_param_3
)
{
	.reg .pred 	%p<18>;
	.reg .b32 	%r<41>;
	.reg .b32 	%f<31>;
	.reg .b64 	%rd<11>;
	// demoted variable
	.shared .align 4 .b8 _ZZ9row_sums5PKfPfmmE5sdata[128];
	ld.param.u64 	%rd3, [_Z9row_sums5PKfPfmm_param_0];
	ld.param.u64 	%rd4, [_Z9row_sums5PKfPfmm_param_1];
	ld.param.u64 	%rd5, [_Z9row_sums5PKfPfmm_param_2];
	ld.param.u32 	%r11, [_Z9row_sums5PKfPfmm_param_3];
	mov.u32 	%r1, %tid.x;
	mov.u32 	%r2, %ntid.x;
	mul.lo.s32 	%r3, %r2, %r11;
	setp.ge.s32 	%p1, %r1, %r3;
	@%p1 bra 	$L__BB4_12;
	mov.u32 	%r12, %ctaid.y;
	and.b32  	%r4, %r1, 31;
	cvta.to.global.u64 	%rd6, %rd4;
	shr.u32 	%r13, %r1, 3;
	and.b32  	%r14, %r13, 124;
	mov.u32 	%r15, _ZZ9row_sums5PKfPfmmE5sdata;
	add.s32 	%r5, %r15, %r14;
	shr.u32 	%r6, %r2, 5;
	shl.b32 	%r16, %r1, 2;
	and.b32  	%r17, %r16, 124;
	add.s32 	%r7, %r15, %r17;
	mul.wide.u32 	%rd7, %r12, 4;
	add.s64 	%rd1, %rd6, %rd7;
	cvt.u32.u64 	%r18, %rd5;
	mul.lo.s32 	%r8, %r12, %r18;
	cvta.to.global.u64 	%rd2, %rd3;
	mov.u32 	%r40, %r1;
$L__BB4_2:
	cvt.s64.s32 	%rd8, %r40;
	setp.le.u64 	%p2, %rd5, %rd8;
	mov.f32 	%f29, 0f00000000;
	@%p2 bra 	$L__BB4_4;
	add.s32 	%r19, %r40, %r8;
	mul.wide.s32 	%rd9, %r19, 4;
	add.s64 	%rd10, %rd2, %rd9;
	ld.global.f32 	%f29, [%rd10];
$L__BB4_4:
	setp.ne.s32 	%p3, %r4, 0;
	bar.sync 	0;
	mov.b32 	%r20, %f29;
	shfl.sync.down.b32	%r21|%p4, %r20, 16, 31, -1;
	mov.b32 	%f8, %r21;
	add.f32 	%f9, %f29, %f8;
	mov.b32 	%r22, %f9;
	shfl.sync.down.b32	%r23|%p5, %r22, 8, 31, -1;
	mov.b32 	%f10, %r23;
	add.f32 	%f11, %f9, %f10;
	mov.b32 	%r24, %f11;
	shfl.sync.down.b32	%r25|%p6, %r24, 4, 31, -1;
	mov.b32 	%f12, %r25;
	add.f32 	%f13, %f11, %f12;
	mov.b32 	%r26, %f13;
	shfl.sync.down.b32	%r27|%p7, %r26, 2, 31, -1;
	mov.b32 	%f14, %r27;
	add.f32 	%f15, %f13, %f14;
	mov.b32 	%r28, %f15;
	shfl.sync.down.b32	%r29|%p8, %r28, 1, 31, -1;
	mov.b32 	%f16, %r29;
	add.f32 	%f3, %f15, %f16;
	@%p3 bra 	$L__BB4_6;
	st.shared.f32 	[%r5], %f3;
$L__BB4_6:
	setp.gt.u32 	%p9, %r1, 31;
	bar.sync 	0;
	@%p9 bra 	$L__BB4_11;
	setp.ge.u32 	%p10, %r1, %r6;
	mov.f32 	%f30, 0f00000000;
	@%p10 bra 	$L__BB4_9;
	ld.shared.f32 	%f30, [%r7];
$L__BB4_9:
	setp.ne.s32 	%p11, %r1, 0;
	mov.b32 	%r30, %f30;
	shfl.sync.down.b32	%r31|%p12, %r30, 16, 31, -1;
	mov.b32 	%f18, %r31;
	add.f32 	%f19, %f30, %f18;
	mov.b32 	%r32, %f19;
	shfl.sync.down.b32	%r33|%p13, %r32, 8, 31, -1;
	mov.b32 	%f20, %r33;
	add.f32 	%f21, %f19, %f20;
	mov.b32 	%r34, %f21;
	shfl.sync.down.b32	%r35|%p14, %r34, 4, 31, -1;
	mov.b32 	%f22, %r35;
	add.f32 	%f23, %f21, %f22;
	mov.b32 	%r36, %f23;
	shfl.sync.down.b32	%r37|%p15, %r36, 2, 31, -1;
	mov.b32 	%f24, %r37;
	add.f32 	%f25, %f23, %f24;
	mov.b32 	%r38, %f25;
	shfl.sync.down.b32	%r39|%p16, %r38, 1, 31, -1;
	mov.b32 	%f26, %r39;
	add.f32 	%f6, %f25, %f26;
	@%p11 bra 	$L__BB4_11;
	ld.global.f32 	%f27, [%rd1];
	add.f32 	%f28, %f6, %f27;
	st.global.f32 	[%rd1], %f28;
$L__BB4_11:
	add.s32 	%r40, %r40, %r2;
	setp.lt.s32 	%p17, %r40, %r3;
	@%p17 bra 	$L__BB4_2;
$L__BB4_12:
	ret;

}
	// .globl	_Z11column_sumsPKfPfm
.visible .entry _Z11column_sumsPKfPfm(
	.param .u64 .ptr .align 1 _Z11column_sumsPKfPfm_param_0,
	.param .u64 .ptr .align 1 _Z11column_sumsPKfPfm_param_1,
	.param .u64 _Z11column_sumsPKfPfm_param_2
)
{
	.reg .pred 	%p<10>;
	.reg .b32 	%r<5>;
	.reg .b32 	%f<82>;
	.reg .b64 	%rd<76>;

	ld.param.u64 	%rd27, [_Z11column_sumsPKfPfm_param_0];
	ld.param.u64 	%rd25, [_Z11column_sumsPKfPfm_param_1];
	ld.param.u64 	%rd26, [_Z11column_sumsPKfPfm_param_2];
	cvta.to.global.u64 	%rd1, %rd27;
	mov.u32 	%r1, %ctaid.x;
	mov.u32 	%r2, %ntid.x;
	mov.u32 	%r3, %tid.x;
	mad.lo.s32 	%r4, %r1, %r2, %r3;
	cvt.s64.s32 	%rd2, %r4;
	setp.le.u64 	%p1, %rd26, %rd2;
	@%p1 bra 	$L__BB5_14;
	add.s64 	%rd29, %rd26, -1;
	and.b64  	%rd3, %rd26, 15;
	setp.lt.u64 	%p2, %rd29, 15;
	mov.f32 	%f81, 0f00000000;
	mov.b64 	%rd72, 0;
	@%p2 bra 	$L__BB5_4;
	and.b64  	%rd72, %rd26, -16;
	shl.b64 	%rd30, %rd2, 2;
	add.s64 	%rd69, %rd1, %rd30;
	shl.b64 	%rd6, %rd26, 6;
	shl.b64 	%rd7, %rd26, 2;
	mov.f32 	%f81, 0f00000000;
	mov.u64 	%rd70, %rd72;
$L__BB5_3:
	.pragma "nounroll";
	ld.global.f32 	%f17, [%rd69];
	add.f32 	%f18, %f81, %f17;
	add.s64 	%rd31, %rd69, %rd7;
	ld.global.f32 	%f19, [%rd31];
	add.f32 	%f20, %f18, %f19;
	add.s64 	%rd32, %rd31, %rd7;
	ld.global.f32 	%f21, [%rd32];
	add.f32 	%f22, %f20, %f21;
	add.s64 	%rd33, %rd32, %rd7;
	ld.global.f32 	%f23, [%rd33];
	add.f32 	%f24, %f22, %f23;
	add.s64 	%rd34, %rd33, %rd7;
	ld.global.f32 	%f25, [%rd34];
	add.f32 	%f26, %f24, %f25;
	add.s64 	%rd35, %rd34, %rd7;
	ld.global.f32 	%f27, [%rd35];
	add.f32 	%f28, %f26, %f27;
	add.s64 	%rd36, %rd35, %rd7;
	ld.global.f32 	%f29, [%rd36];
	add.f32 	%f30, %f28, %f29;
	add.s64 	%rd37, %rd36, %rd7;
	ld.global.f32 	%f31, [%rd37];
	add.f32 	%f32, %f30, %f31;
	add.s64 	%rd38, %rd37, %rd7;
	ld.global.f32 	%f33, [%rd38];
	add.f32 	%f34, %f32, %f33;
	add.s64 	%rd39, %rd38, %rd7;
	ld.global.f32 	%f35, [%rd39];
	add.f32 	%f36, %f34, %f35;
	add.s64 	%rd40, %rd39, %rd7;
	ld.global.f32 	%f37, [%rd40];
	add.f32 	%f38, %f36, %f37;
	add.s64 	%rd41, %rd40, %rd7;
	ld.global.f32 	%f39, [%rd41];
	add.f32 	%f40, %f38, %f39;
	add.s64 	%rd42, %rd41, %rd7;
	ld.global.f32 	%f41, [%rd42];
	add.f32 	%f42, %f40, %f41;
	add.s64 	%rd43, %rd42, %rd7;
	ld.global.f32 	%f43, [%rd43];
	add.f32 	%f44, %f42, %f43;
	add.s64 	%rd44, %rd43, %rd7;
	ld.global.f32 	%f45, [%rd44];
	add.f32 	%f46, %f44, %f45;
	add.s64 	%rd45, %rd44, %rd7;
	ld.global.f32 	%f47, [%rd45];
	add.f32 	%f81, %f46, %f47;
	add.s64 	%rd70, %rd70, -16;
	add.s64 	%rd69, %rd69, %rd6;
	setp.ne.s64 	%p3, %rd70, 0;
	@%p3 bra 	$L__BB5_3;
$L__BB5_4:
	setp.eq.s64 	%p4, %rd3, 0;
	@%p4 bra 	$L__BB5_13;
	and.b64  	%rd13, %rd26, 7;
	setp.lt.u64 	%p5, %rd3, 8;
	@%p5 bra 	$L__BB5_7;
	mad.lo.s64 	%rd46, %rd72, %rd26, %rd2;
	shl.b64 	%rd47, %rd46, 2;
	add.s64 	%rd48, %rd1, %rd47;
	ld.global.f32 	%f49, [%rd48];
	add.f32 	%f50, %f81, %f49;
	shl.b64 	%rd49, %rd26, 2;
	add.s64 	%rd50, %rd48, %rd49;
	ld.global.f32 	%f51, [%rd50];
	add.f32 	%f52, %f50, %f51;
	add.s64 	%rd51, %rd50, %rd49;
	ld.global.f32 	%f53, [%rd51];
	add.f32 	%f54, %f52, %f53;
	add.s64 	%rd52, %rd51, %rd49;
	ld.global.f32 	%f55, [%rd52];
	add.f32 	%f56, %f54, %f55;
	add.s64 	%rd53, %rd52, %rd49;
	ld.global.f32 	%f57, [%rd53];
	add.f32 	%f58, %f56, %f57;
	add.s64 	%rd54, %rd53, %rd49;
	ld.global.f32 	%f59, [%rd54];
	add.f32 	%f60, %f58, %f59;
	add.s64 	%rd55, %rd54, %rd49;
	ld.global.f32 	%f61, [%rd55];
	add.f32 	%f62, %f60, %f61;
	add.s64 	%rd56, %rd55, %rd49;
	ld.global.f32 	%f63, [%rd56];
	add.f32 	%f81, %f62, %f63;
	add.s64 	%rd72, %rd72, 8;
$L__BB5_7:
	setp.eq.s64 	%p6, %rd13, 0;
	@%p6 bra 	$L__BB5_13;
	and.b64  	%rd74, %rd26, 3;
	setp.lt.u64 	%p7, %rd13, 4;
	@%p7 bra 	$L__BB5_10;
	mad.lo.s64 	%rd57, %rd72, %rd26, %rd2;
	shl.b64 	%rd58, %rd57, 2;
	add.s64 	%rd59, %rd1, %rd58;
	ld.global.f32 	%f65, [%rd59];
	add.f32 	%f66, %f81, %f65;
	shl.b64 	%rd60, %rd26, 2;
	add.s64 	%rd61, %rd59, %rd60;
	ld.global.f32 	%f67, [%rd61];
	add.f32 	%f68, %f66, %f67;
	add.s64 	%rd62, %rd61, %rd60;
	ld.global.f32 	%f69, [%rd62];
	add.f32 	%f70, %f68, %f69;
	add.s64 	%rd63, %rd62, %rd60;
	ld.global.f32 	%f71, [%rd63];
	add.f32 	%f81, %f70, %f71;
	add.s64 	%rd72, %rd72, 4;
$L__BB5_10:
	setp.eq.s64 	%p8, %rd74, 0;
	@%p8 bra 	$L__BB5_13;
	mad.lo.s64 	%rd64, %rd72, %rd26, %rd2;
	shl.b64 	%rd65, %rd64, 2;
	add.s64 	%rd75, %rd1, %rd65;
	shl.b64 	%rd20, %rd26, 2;
$L__BB5_12:
	.pragma "nounroll";
	ld.global.f32 	%f72, [%rd75];
	add.f32 	%f81, %f81, %f72;
	add.s64 	%rd75, %rd75, %rd20;
	add.s64 	%rd74, %rd74, -1;
	setp.ne.s64 	%p9, %rd74, 0;
	@%p9 bra 	$L__BB5_12;
$L__BB5_13:
	cvta.to.global.u64 	%rd66, %rd25;
	shl.b64 	%rd67, %rd2, 2;
	add.s64 	%rd68, %rd66, %rd67;
	st.global.f32 	[%rd68], %f81;
$L__BB5_14:
	ret;

}


// ===== COMPILED SASS (sm_100) =====

	.target	sm_100

	.elftype	@"ET_EXEC"


//--------------------- .note.nv.tkinfo           --------------------------
	.section	.note.nv.tkinfo,"",@"SHT_NOTE"
	.sectionflags	@"SHF_NOTE_NV_TKINFO"
	.tkinfo
        /*0018*/ 	.word	0x00000002
        /*0030*/ 	.string	""
        /*0030*/ 	.string	"ptxas"
        /*0030*/ 	.string	"Cuda compilation tools, release 13.0, V13.0.88"
        /*0030*/ 	.string	"Build cuda_13.0.r13.0/compiler.36424714_0"
        /*0030*/ 	.string	"-arch sm_100 -m 64 "



//--------------------- .note.nv.cuinfo           --------------------------
	.section	.note.nv.cuinfo,"",@"SHT_NOTE"
	.sectionflags	@"SHF_NOTE_NV_CUINFO"
        /*0018*/ 	.short	0x0002
        /*001a*/ 	.short	0x0064
        /*001c*/ 	.short	0x0082
	.zero		2


//--------------------- .nv.info                  --------------------------
	.section	.nv.info,"",@"SHT_CUDA_INFO"
	.align	4


	//----- nvinfo : EIATTR_REGCOUNT
	.align		4
        /*0000*/ 	.byte	0x04, 0x2f
        /*0002*/ 	.short	(.L_1 - .L_0)
	.align		4
.L_0:
        /*0004*/ 	.word	index@(_Z8row_sumsPKfPfm)
        /*0008*/ 	.word	0x0000001e


	//----- nvinfo : EIATTR_FRAME_SIZE
	.align		4
.L_1:
        /*000c*/ 	.byte	0x04, 0x11
        /*000e*/ 	.short	(.L_3 - .L_2)
	.align		4
.L_2:
        /*0010*/ 	.word	index@(_Z8row_sumsPKfPfm)
        /*0014*/ 	.word	0x00000000


	//----- nvinfo : EIATTR_REGCOUNT
	.align		4
.L_3:
        /*0018*/ 	.byte	0x04, 0x2f
        /*001a*/ 	.short	(.L_5 - .L_4)
	.align		4
.L_4:
        /*001c*/ 	.word	index@(_Z9row_sums2PKfPfim)
        /*0020*/ 	.word	0x00000012


	//----- nvinfo : EIATTR_FRAME_SIZE
	.align		4
.L_5:
        /*0024*/ 	.byte	0x04, 0x11
        /*0026*/ 	.short	(.L_7 - .L_6)
	.align		4
.L_6:
        /*0028*/ 	.word	index@(_Z9row_sums2PKfPfim)
        /*002c*/ 	.word	0x00000000


	//----- nvinfo : EIATTR_REGCOUNT
	.align		4
.L_7:
        /*0030*/ 	.byte	0x04, 0x2f
        /*0032*/ 	.short	(.L_9 - .L_8)
	.align		4
.L_8:
        /*0034*/ 	.word	index@(_Z9row_sums3PKfPfm)
        /*0038*/ 	.word	0x00000010


	//----- nvinfo : EIATTR_FRAME_SIZE
	.align		4
.L_9:
        /*003c*/ 	.byte	0x04, 0x11
        /*003e*/ 	.short	(.L_11 - .L_10)
	.align		4
.L_10:
        /*0040*/ 	.word	index@(_Z9row_sums3PKfPfm)
        /*0044*/ 	.word	0x00000000


	//----- nvinfo : EIATTR_REGCOUNT
	.align		4
.L_11:
        /*0048*/ 	.byte	0x04, 0x2f
        /*004a*/ 	.short	(.L_13 - .L_12)
	.align		4
.L_12:
        /*004c*/ 	.word	index@(_Z9row_sums4PKfPfm)
        /*0050*/ 	.word	0x0000000e


	//----- nvinfo : EIATTR_FRAME_SIZE
	.align		4
.L_13:
        /*0054*/ 	.byte	0x04, 0x11
        /*0056*/ 	.short	(.L_15 - .L_14)
	.align		4
.L_14:
        /*0058*/ 	.word	index@(_Z9row_sums4PKfPfm)
        /*005c*/ 	.word	0x00000000


	//----- nvinfo : EIATTR_REGCOUNT
	.align		4
.L_15:
        /*0060*/ 	.byte	0x04, 0x2f
        /*0062*/ 	.short	(.L_17 - .L_16)
	.align		4
.L_16:
        /*0064*/ 	.word	index@(_Z9row_sums5PKfPfmm)
        /*0068*/ 	.word	0x00000018


	//----- nvinfo : EIATTR_FRAME_SIZE
	.align		4
.L_17:
        /*006c*/ 	.byte	0x04, 0x11
        /*006e*/ 	.short	(.L_19 - .L_18)
	.align		4
.L_18:
        /*0070*/ 	.word	index@(_Z9row_sums5PKfPfmm)
        /*0074*/ 	.word	0x00000000


	//----- nvinfo : EIATTR_REGCOUNT
	.align		4
.L_19:
        /*0078*/ 	.byte	0x04, 0x2f
        /*007a*/ 	.short	(.L_21 - .L_20)
	.align		4
.L_20:
        /*007c*/ 	.word	index@(_Z11column_sumsPKfPfm)
        /*0080*/ 	.word	0x00000020


	//----- nvinfo : EIATTR_FRAME_SIZE
	.align		4
.L_21:
        /*0084*/ 	.byte	0x04, 0x11
        /*0086*/ 	.short	(.L_23 - .L_22)
	.align		4
.L_22:
        /*0088*/ 	.word	index@(_Z11column_sumsPKfPfm)
        /*008c*/ 	.word	0x00000000


	//----- nvinfo : EIATTR_MIN_STACK_SIZE
	.align		4
.L_23:
        /*0090*/ 	.byte	0x04, 0x12
        /*0092*/ 	.short	(.L_25 - .L_24)
	.align		4
.L_24:
        /*0094*/ 	.word	index@(_Z11column_sumsPKfPfm)
        /*0098*/ 	.word	0x00000000


	//----- nvinfo : EIATTR_MIN_STACK_SIZE
	.align		4
.L_25:
        /*009c*/ 	.byte	0x04, 0x12
        /*009e*/ 	.short	(.L_27 - .L_26)
	.align		4
.L_26:
        /*00a0*/ 	.word	index@(_Z9row_sums5PKfPfmm)
        /*00a4*/ 	.word	0x00000000


	//----- nvinfo : EIATTR_MIN_STACK_SIZE
	.align		4
.L_27:
        /*00a8*/ 	.byte	0x04, 0x12
        /*00aa*/ 	.short	(.L_29 - .L_28)
	.align		4
.L_28:
        /*00ac*/ 	.word	index@(_Z9row_sums4PKfPfm)
        /*00b0*/ 	.word	0x00000000


	//----- nvinfo : EIATTR_MIN_STACK_SIZE
	.align		4
.L_29:
        /*00b4*/ 	.byte	0x04, 0x12
        /*00b6*/ 	.short	(.L_31 - .L_30)
	.align		4
.L_30:
        /*00b8*/ 	.word	index@(_Z9row_sums3PKfPfm)
        /*00bc*/ 	.word	0x00000000


	//----- nvinfo : EIATTR_MIN_STACK_SIZE
	.align		4
.L_31:
        /*00c0*/ 	.byte	0x04, 0x12
        /*00c2*/ 	.short	(.L_33 - .L_32)
	.align		4
.L_32:
        /*00c4*/ 	.word	index@(_Z9row_sums2PKfPfim)
        /*00c8*/ 	.word	0x00000000


	//----- nvinfo : EIATTR_MIN_STACK_SIZE
	.align		4
.L_33:
        /*00cc*/ 	.byte	0x04, 0x12
        /*00ce*/ 	.short	(.L_35 - .L_34)
	.align		4
.L_34:
        /*00d0*/ 	.word	index@(_Z8row_sumsPKfPfm)
        /*00d4*/ 	.word	0x00000000
.L_35:


//--------------------- .nv.compat                --------------------------
	.section	.nv.compat,"",@"SHT_CUDA_COMPAT_INFO"
	.align	4
        /*0000*/ 	.byte	0x02, 0x09, 0x00, 0x00, 0x02, 0x02, 0x01, 0x00, 0x02, 0x05, 0x05, 0x00, 0x03, 0x07, 0x01, 0x01
        /*0010*/ 	.byte	0x02, 0x03, 0x00, 0x00, 0x02, 0x06, 0x01, 0x00, 0x04, 0x0b, 0x08, 0x00, 0x09, 0x00, 0x00, 0x00
        /*0020*/ 	.byte	0x00, 0x00, 0x00, 0x00


//--------------------- .nv.info._Z11column_sumsPKfPfm --------------------------
	.section	.nv.info._Z11column_sumsPKfPfm,"",@"SHT_CUDA_INFO"
	.sectionflags	@""
	.align	4


	//----- nvinfo : EIATTR_CUDA_API_VERSION
	.align		4
        /*0000*/ 	.byte	0x04, 0x37
        /*0002*/ 	.short	(.L_37 - .L_36)
.L_36:
        /*0004*/ 	.word	0x00000082


	//----- nvinfo : EIATTR_KPARAM_INFO
	.align		4
.L_37:
        /*0008*/ 	.byte	0x04, 0x17
        /*000a*/ 	.short	(.L_39 - .L_38)
.L_38:
        /*000c*/ 	.word	0x00000000
        /*0010*/ 	.short	0x0002
        /*0012*/ 	.short	0x0010
        /*0014*/ 	.byte	0x00, 0xf0, 0x21, 0x00


	//----- nvinfo : EIATTR_KPARAM_INFO
	.align		4
.L_39:
        /*0018*/ 	.byte	0x04, 0x17
        /*001a*/ 	.short	(.L_41 - .L_40)
.L_40:
        /*001c*/ 	.word	0x00000000
        /*0020*/ 	.short	0x0001
        /*0022*/ 	.short	0x0008
        /*0024*/ 	.byte	0x00, 0xf5, 0x21, 0x00


	//----- nvinfo : EIATTR_KPARAM_INFO
	.align		4
.L_41:
        /*0028*/ 	.byte	0x04, 0x17
        /*002a*/ 	.short	(.L_43 - .L_42)
.L_42:
        /*002c*/ 	.word	0x00000000
        /*0030*/ 	.short	0x0000
        /*0032*/ 	.short	0x0000
        /*0034*/ 	.byte	0x00, 0xf5, 0x21, 0x00


	//----- nvinfo : EIATTR_SPARSE_MMA_MASK
	.align		4
.L_43:
        /*0038*/ 	.byte	0x03, 0x50
        /*003a*/ 	.short	0x0000


	//----- nvinfo : EIATTR_MAXREG_COUNT
	.align		4
        /*003c*/ 	.byte	0x03, 0x1b
        /*003e*/ 	.short	0x00ff


	//----- nvinfo : EIATTR_MERCURY_ISA_VERSION
	.align		4
        /*0040*/ 	.byte	0x03, 0x5f
        /*0042*/ 	.short	0x0101


	//----- nvinfo : EIATTR_VRC_CTA_INIT_COUNT
	.align		4
        /*0044*/ 	.byte	0x02, 0x4a
	.zero		1
	.zero		1


	//----- nvinfo : EIATTR_EXIT_INSTR_OFFSETS
	.align		4
        /*0048*/ 	.byte	0x04, 0x1c
        /*004a*/ 	.short	(.L_45 - .L_44)


	//   ....[0]....
.L_44:
        /*004c*/ 	.word	0x00000090


	//   ....[1]....
        /*0050*/ 	.word	0x00000d30


	//----- nvinfo : EIATTR_CBANK_PARAM_SIZE
	.align		4
.L_45:
        /*0054*/ 	.byte	0x03, 0x19
        /*0056*/ 	.short	0x0018


	//----- nvinfo : EIATTR_PARAM_CBANK
	.align		4
        /*0058*/ 	.byte	0x04, 0x0a
        /*005a*/ 	.short	(.L_47 - .L_46)
	.align		4
.L_46:
        /*005c*/ 	.word	index@(.nv.constant0._Z11column_sumsPKfPfm)
        /*0060*/ 	.short	0x0380
        /*0062*/ 	.short	0x0018


	//----- nvinfo : EIATTR_SW_WAR
	.align		4
.L_47:
        /*0064*/ 	.byte	0x04, 0x36
        /*0066*/ 	.short	(.L_49 - .L_48)
.L_48:
        /*0068*/ 	.word	0x00000008
.L_49:


//--------------------- .nv.info._Z9row_sums5PKfPfmm --------------------------
	.section	.nv.info._Z9row_sums5PKfPfmm,"",@"SHT_CUDA_INFO"
	.sectionflags	@""
	.align	4


	//----- nvinfo : EIATTR_CUDA_API_VERSION
	.align		4
        /*0000*/ 	.byte	0x04, 0x37
        /*0002*/ 	.short	(.L_51 - .L_50)
.L_50:
        /*0004*/ 	.word	0x00000082


	//----- nvinfo : EIATTR_KPARAM_INFO
	.align		4
.L_51:
        /*0008*/ 	.byte	0x04, 0x17
        /*000a*/ 	.short	(.L_53 - .L_52)
.L_52:
        /*000c*/ 	.word	0x00000000
        /*0010*/ 	.short	0x0003
        /*0012*/ 	.short	0x0018
        /*0014*/ 	.byte	0x00, 0xf0, 0x21, 0x00


	//----- nvinfo : EIATTR_KPARAM_INFO
	.align		4
.L_53:
        /*0018*/ 	.byte	0x04, 0x17
        /*001a*/ 	.short	(.L_55 - .L_54)
.L_54:
        /*001c*/ 	.word	0x00000000
        /*0020*/ 	.short	0x0002
        /*0022*/ 	.short	0x0010
        /*0024*/ 	.byte	0x00, 0xf0, 0x21, 0x00


	//----- nvinfo : EIATTR_KPARAM_INFO
	.align		4
.L_55:
        /*0028*/ 	.byte	0x04, 0x17
        /*002a*/ 	.short	(.L_57 - .L_56)
.L_56:
        /*002c*/ 	.word	0x00000000
        /*0030*/ 	.short	0x0001
        /*0032*/ 	.short	0x0008
        /*0034*/ 	.byte	0x00, 0xf5, 0x21, 0x00


	//----- nvinfo : EIATTR_KPARAM_INFO
	.align		4
.L_57:
        /*0038*/ 	.byte	0x04, 0x17
        /*003a*/ 	.short	(.L_59 - .L_58)
.L_58:
        /*003c*/ 	.word	0x00000000
        /*0040*/ 	.short	0x0000
        /*0042*/ 	.short	0x0000
        /*0044*/ 	.byte	0x00, 0xf5, 0x21, 0x00


	//----- nvinfo : EIATTR_SPARSE_MMA_MASK
	.align		4
.L_59:
        /*0048*/ 	.byte	0x03, 0x50
        /*004a*/ 	.short	0x0000


	//----- nvinfo : EIATTR_MAXREG_COUNT
	.align		4
        /*004c*/ 	.byte	0x03, 0x1b
        /*004e*/ 	.short	0x00ff


	//----- nvinfo : EIATTR_NUM_BARRIERS
	.align		4
        /*0050*/ 	.byte	0x02, 0x4c
        /*0052*/ 	.byte	0x01
	.zero		1


	//----- nvinfo : EIATTR_MERCURY_ISA_VERSION
	.align		4
        /*0054*/ 	.byte	0x03, 0x5f
        /*0056*/ 	.short	0x0101


	//----- nvinfo : EIATTR_COOP_GROUP_MASK_REGIDS
	.align		4
        /*0058*/ 	.byte	0x04, 0x29
        /*005a*/ 	.short	(.L_61 - .L_60)


	//   ....[0]....
.L_60:
        /*005c*/ 	.word	0xffffffff


	//   ....[1]....
        /*0060*/ 	.word	0xffffffff


	//   ....[2]....
        /*0064*/ 	.word	0xffffffff


	//   ....[3]....
        /*0068*/ 	.word	0xffffffff


	//   ....[4]....
        /*006c*/ 	.word	0xffffffff


	//   ....[5]....
        /*0070*/ 	.word	0xffffffff


	//   ....[6]....
        /*0074*/ 	.word	0xffffffff


	//   ....[7]....
        /*0078*/ 	.word	0xffffffff


	//   ....[8]....
        /*007c*/ 	.word	0xffffffff


	//   ....[9]....
        /*0080*/ 	.word	0xffffffff


	//   ....[10]....
        /*0084*/ 	.word	0x05000012


	//   ....[11]....
        /*0088*/ 	.word	0x05000012


	//   ....[12]....
        /*008c*/ 	.word	0x05000012


	//   ....[13]....
        /*0090*/ 	.word	0x05000012


	//   ....[14]....
        /*0094*/ 	.word	0x05000012


	//----- nvinfo : EIATTR_COOP_GROUP_INSTR_OFFSETS
	.align		4
.L_61:
        /*0098*/ 	.byte	0x04, 0x28
        /*009a*/ 	.short	(.L_63 - .L_62)


	//   ....[0]....
.L_62:
        /*009c*/ 	.word	0x00000200


	//   ....[1]....
        /*00a0*/ 	.word	0x00000250


	//   ....[2]....
        /*00a4*/ 	.word	0x00000270


	//   ....[3]....
        /*00a8*/ 	.word	0x00000290


	//   ....[4]....
        /*00ac*/ 	.word	0x000002b0


	//   ....[5]....
        /*00b0*/ 	.word	0x00000360


	//   ....[6]....
        /*00b4*/ 	.word	0x00000380


	//   ....[7]....
        /*00b8*/ 	.word	0x000003a0


	//   ....[8]....
        /*00bc*/ 	.word	0x000003c0


	//   ....[9]....
        /*00c0*/ 	.word	0x000003e0


	//   ....[10]....
        /*00c4*/ 	.word	0x000004d0


	//   ....[11]....
        /*00c8*/ 	.word	0x00000540


	//   ....[12]....
        /*00cc*/ 	.word	0x000005b0


	//   ....[13]....
        /*00d0*/ 	.word	0x00000620


	//   ....[14]....
        /*00d4*/ 	.word	0x00000690


	//----- nvinfo : EIATTR_VRC_CTA_INIT_COUNT
	.align		4
.L_63:
        /*00d8*/ 	.byte	0x02, 0x4a
	.zero		1
	.zero		1


	//----- nvinfo : EIATTR_EXIT_INSTR_OFFSETS
	.align		4
        /*00dc*/ 	.byte	0x04, 0x1c
        /*00de*/ 	.short	(.L_65 - .L_64)


	//   ....[0]....
.L_64:
        /*00e0*/ 	.word	0x00000060


	//   ....[1]....
        /*00e4*/ 	.word	0x00000480


	//----- nvinfo : EIATTR_CRS_STACK_SIZE
	.align		4
.L_65:
        /*00e8*/ 	.byte	0x04, 0x1e
        /*00ea*/ 	.short	(.L_67 - .L_66)
.L_66:
        /*00ec*/ 	.word	0x00000000


	//----- nvinfo : EIATTR_CBANK_PARAM_SIZE
	.align		4
.L_67:
        /*00f0*/ 	.byte	0x03, 0x19
        /*00f2*/ 	.short	0x0020


	//----- nvinfo : EIATTR_PARAM_CBANK
	.align		4
        /*00f4*/ 	.byte	0x04, 0x0a
        /*00f6*/ 	.short	(.L_69 - .L_68)
	.align		4
.L_68:
        /*00f8*/ 	.word	index@(.nv.constant0._Z9row_sums5PKfPfmm)
        /*00fc*/ 	.short	0x0380
        /*00fe*/ 	.short	0x0020


	//----- nvinfo : EIATTR_SW_WAR
	.align		4
.L_69:
        /*0100*/ 	.byte	0x04, 0x36
        /*0102*/ 	.short	(.L_71 - .L_70)
.L_70:
        /*0104*/ 	.word	0x00000008
.L_71:


//--------------------- .nv.info._Z9row_sums4PKfPfm --------------------------
	.section	.nv.info._Z9row_sums4PKfPfm,"",@"SHT_CUDA_INFO"
	.sectionflags	@""
	.align	4


	//----- nvinfo : EIATTR_CUDA_API_VERSION
	.align		4
        /*0000*/ 	.byte	0x04, 0x37
        /*0002*/ 	.short	(.L_73 - .L_72)
.L_72:
        /*0004*/ 	.word	0x00000082


	//----- nvinfo : EIATTR_KPARAM_INFO
	.align		4
.L_73:
        /*0008*/ 	.byte	0x04, 0x17
        /*000a*/ 	.short	(.L_75 - .L_74)
.L_74:
        /*000c*/ 	.word	0x00000000
        /*0010*/ 	.short	0x0002
        /*0012*/ 	.short	0x0010
        /*0014*/ 	.byte	0x00, 0xf0, 0x21, 0x00


	//----- nvinfo : EIATTR_KPARAM_INFO
	.align		4
.L_75:
        /*0018*/ 	.byte	0x04, 0x17
        /*001a*/ 	.short	(.L_77 - .L_76)
.L_76:
        /*001c*/ 	.word	0x00000000
        /*0020*/ 	.short	0x0001
        /*0022*/ 	.short	0x0008
        /*0024*/ 	.byte	0x00, 0xf5, 0x21, 0x00


	//----- nvinfo : EIATTR_KPARAM_INFO
	.align		4
.L_77:
        /*0028*/ 	.byte	0x04, 0x17
        /*002a*/ 	.short	(.L_79 - .L_78)
.L_78:
        /*002c*/ 	.word	0x00000000
        /*0030*/ 	.short	0x0000
        /*0032*/ 	.short	0x0000
        /*0034*/ 	.byte	0x00, 0xf5, 0x21, 0x00


	//----- nvinfo : EIATTR_SPARSE_MMA_MASK
	.align		4
.L_79:
        /*0038*/ 	.byte	0x03, 0x50
        /*003a*/ 	.short	0x0000


	//----- nvinfo : EIATTR_MAXREG_COUNT
	.align		4
        /*003c*/ 	.byte	0x03, 0x1b
        /*003e*/ 	.short	0x00ff


	//----- nvinfo : EIATTR_NUM_BARRIERS
	.align		4
        /*0040*/ 	.byte	0x02, 0x4c
        /*0042*/ 	.byte	0x01
	.zero		1


	//----- nvinfo : EIATTR_MERCURY_ISA_VERSION
	.align		4
        /*0044*/ 	.byte	0x03, 0x5f
        /*0046*/ 	.short	0x0101


	//----- nvinfo : EIATTR_COOP_GROUP_MASK_REGIDS
	.align		4
        /*0048*/ 	.byte	0x04, 0x29
        /*004a*/ 	.short	(.L_81 - .L_80)


	//   ....[0]....
.L_80:
        /*004c*/ 	.word	0xffffffff


	//   ....[1]....
        /*0050*/ 	.word	0xffffffff


	//   ....[2]....
        /*0054*/ 	.word	0xffffffff


	//   ....[3]....
        /*0058*/ 	.word	0xffffffff


	//   ....[4]....
        /*005c*/ 	.word	0xffffffff


	//   ....[5]....
        /*0060*/ 	.word	0xffffffff


	//   ....[6]....
        /*0064*/ 	.word	0xffffffff


	//   ....[7]....
        /*0068*/ 	.word	0xffffffff


	//   ....[8]....
        /*006c*/ 	.word	0xffffffff


	//   ....[9]....
        /*0070*/ 	.word	0xffffffff


	//----- nvinfo : EIATTR_COOP_GROUP_INSTR_OFFSETS
	.align		4
.L_81:
        /*0074*/ 	.byte	0x04, 0x28
        /*0076*/ 	.short	(.L_83 - .L_82)


	//   ....[0]....
.L_82:
        /*0078*/ 	.word	0x00000220


	//   ....[1]....
        /*007c*/ 	.word	0x000002a0


	//   ....[2]....
        /*0080*/ 	.word	0x000002e0


	//   ....[3]....
        /*0084*/ 	.word	0x00000310


	//   ....[4]....
        /*0088*/ 	.word	0x00000330


	//   ....[5]....
        /*008c*/ 	.word	0x00000410


	//   ....[6]....
        /*0090*/ 	.word	0x00000430


	//   ....[7]....
        /*0094*/ 	.word	0x00000450


	//   ....[8]....
        /*0098*/ 	.word	0x00000470


	//   ....[9]....
        /*009c*/ 	.word	0x00000490


	//----- nvinfo : EIATTR_VRC_CTA_INIT_COUNT
	.align		4
.L_83:
        /*00a0*/ 	.byte	0x02, 0x4a
	.zero		1
	.zero		1


	//----- nvinfo : EIATTR_EXIT_INSTR_OFFSETS
	.align		4
        /*00a4*/ 	.byte	0x04, 0x1c
        /*00a6*/ 	.short	(.L_85 - .L_84)


	//   ....[0]....
.L_84:
        /*00a8*/ 	.word	0x00000370


	//   ....[1]....
        /*00ac*/ 	.word	0x000004a0


	//   ....[2]....
        /*00b0*/ 	.word	0x00000500


	//----- nvinfo : EIATTR_CRS_STACK_SIZE
	.align		4
.L_85:
        /*00b4*/ 	.byte	0x04, 0x1e
        /*00b6*/ 	.short	(.L_87 - .L_86)
.L_86:
        /*00b8*/ 	.word	0x00000000


	//----- nvinfo : EIATTR_CBANK_PARAM_SIZE
	.align		4
.L_87:
        /*00bc*/ 	.byte	0x03, 0x19
        /*00be*/ 	.short	0x0018


	//----- nvinfo : EIATTR_PARAM_CBANK
	.align		4
        /*00c0*/ 	.byte	0x04, 0x0a
        /*00c2*/ 	.short	(.L_89 - .L_88)
	.align		4
.L_88:
        /*00c4*/ 	.word	index@(.nv.constant0._Z9row_sums4PKfPfm)
        /*00c8*/ 	.short	0x0380
        /*00ca*/ 	.short	0x0018


	//----- nvinfo : EIATTR_SW_WAR
	.align		4
.L_89:
        /*00cc*/ 	.byte	0x04, 0x36
        /*00ce*/ 	.short	(.L_91 - .L_90)
.L_90:
        /*00d0*/ 	.word	0x00000008
.L_91:


//--------------------- .nv.info._Z9row_sums3PKfPfm --------------------------
	.section	.nv.info._Z9row_sums3PKfPfm,"",@"SHT_CUDA_INFO"
	.sectionflags	@""
	.align	4


	//----- nvinfo : EIATTR_CUDA_API_VERSION
	.align		4
        /*0000*/ 	.byte	0x04, 0x37
        /*0002*/ 	.short	(.L_93 - .L_92)
.L_92:
        /*0004*/ 	.word	0x00000082


	//----- nvinfo : EIATTR_KPARAM_INFO
	.align		4
.L_93:
        /*0008*/ 	.byte	0x04, 0x17
        /*000a*/ 	.short	(.L_95 - .L_94)
.L_94:
        /*000c*/ 	.word	0x00000000
        /*0010*/ 	.short	0x0002
        /*0012*/ 	.short	0x0010
        /*0014*/ 	.byte	0x00, 0xf0, 0x21, 0x00


	//----- nvinfo : EIATTR_KPARAM_INFO
	.align		4
.L_95:
        /*0018*/ 	.byte	0x04, 0x17
        /*001a*/ 	.short	(.L_97 - .L_96)
.L_96:
        /*001c*/ 	.word	0x00000000
        /*0020*/ 	.short	0x0001
        /*0022*/ 	.short	0x0008
        /*0024*/ 	.byte	0x00, 0xf5, 0x21, 0x00


	//----- nvinfo : EIATTR_KPARAM_INFO
	.align		4
.L_97:
        /*0028*/ 	.byte	0x04, 0x17
        /*002a*/ 	.short	(.L_99 - .L_98)
.L_98:
        /*002c*/ 	.word	0x00000000
        /*0030*/ 	.short	0x0000
        /*0032*/ 	.short	0x0000
        /*0034*/ 	.byte	0x00, 0xf5, 0x21, 0x00


	//----- nvinfo : EIATTR_SPARSE_MMA_MASK
	.align		4
.L_99:
        /*0038*/ 	.byte	0x03, 0x50
        /*003a*/ 	.short	0x0000


	//----- nvinfo : EIATTR_MAXREG_COUNT
	.align		4
        /*003c*/ 	.byte	0x03, 0x1b
        /*003e*/ 	.short	0x00ff


	//----- nvinfo : EIATTR_NUM_BARRIERS
	.align		4
        /*0040*/ 	.byte	0x02, 0x4c
        /*0042*/ 	.byte	0x01
	.zero		1


	//----- nvinfo : EIATTR_MERCURY_ISA_VERSION
	.align		4
        /*0044*/ 	.byte	0x03, 0x5f
        /*0046*/ 	.short	0x0101


	//----- nvinfo : EIATTR_VRC_CTA_INIT_COUNT
	.align		4
        /*0048*/ 	.byte	0x02, 0x4a
	.zero		1
	.zero		1


	//----- nvinfo : EIATTR_EXIT_INSTR_OFFSETS
	.align		4
        /*004c*/ 	.byte	0x04, 0x1c
        /*004e*/ 	.short	(.L_101 - .L_100)


	//   ....[0]....
.L_100:
        /*0050*/ 	.word	0x00000650


	//   ....[1]....
        /*0054*/ 	.word	0x000006b0


	//----- nvinfo : EIATTR_CRS_STACK_SIZE
	.align		4
.L_101:
        /*0058*/ 	.byte	0x04, 0x1e
        /*005a*/ 	.short	(.L_103 - .L_102)
.L_102:
        /*005c*/ 	.word	0x00000000


	//----- nvinfo : EIATTR_CBANK_PARAM_SIZE
	.align		4
.L_103:
        /*0060*/ 	.byte	0x03, 0x19
        /*0062*/ 	.short	0x0018


	//----- nvinfo : EIATTR_PARAM_CBANK
	.align		4
        /*0064*/ 	.byte	0x04, 0x0a
        /*0066*/ 	.short	(.L_105 - .L_104)
	.align		4
.L_104:
        /*0068*/ 	.word	index@(.nv.constant0._Z9row_sums3PKfPfm)
        /*006c*/ 	.short	0x0380
        /*006e*/ 	.short	0x0018


	//----- nvinfo : EIATTR_SW_WAR
	.align		4
.L_105:
        /*0070*/ 	.byte	0x04, 0x36
        /*0072*/ 	.short	(.L_107 - .L_106)
.L_106:
        /*0074*/ 	.word	0x00000008
.L_107:


//--------------------- .nv.info._Z9row_sums2PKfPfim --------------------------
	.section	.nv.info._Z9row_sums2PKfPfim,"",@"SHT_CUDA_INFO"
	.sectionflags	@""
	.align	4


	//----- nvinfo : EIATTR_CUDA_API_VERSION
	.align		4
        /*0000*/ 	.byte	0x04, 0x37
        /*0002*/ 	.short	(.L_109 - .L_108)
.L_108:
        /*0004*/ 	.word	0x00000082


	//----- nvinfo : EIATTR_KPARAM_INFO
	.align		4
.L_109:
        /*0008*/ 	.byte	0x04, 0x17
        /*000a*/ 	.short	(.L_111 - .L_110)
.L_110:
        /*000c*/ 	.word	0x00000000
        /*0010*/ 	.short	0x0003
        /*0012*/ 	.short	0x0018
        /*0014*/ 	.byte	0x00, 0xf0, 0x21, 0x00


	//----- nvinfo : EIATTR_KPARAM_INFO
	.align		4
.L_111:
        /*0018*/ 	.byte	0x04, 0x17
        /*001a*/ 	.short	(.L_113 - .L_112)
.L_112:
        /*001c*/ 	.word	0x00000000
        /*0020*/ 	.short	0x0002
        /*0022*/ 	.short	0x0010
        /*0024*/ 	.byte	0x00, 0xf0, 0x11, 0x00


	//----- nvinfo : EIATTR_KPARAM_INFO
	.align		4
.L_113:
        /*0028*/ 	.byte	0x04, 0x17
        /*002a*/ 	.short	(.L_115 - .L_114)
.L_114:
        /*002c*/ 	.word	0x00000000
        /*0030*/ 	.short	0x0001
        /*0032*/ 	.short	0x0008
        /*0034*/ 	.byte	0x00, 0xf5, 0x21, 0x00


	//----- nvinfo : EIATTR_KPARAM_INFO
	.align		4
.L_115:
        /*0038*/ 	.byte	0x04, 0x17
        /*003a*/ 	.short	(.L_117 - .L_116)
.L_116:
        /*003c*/ 	.word	0x00000000
        /*0040*/ 	.short	0x0000
        /*0042*/ 	.short	0x0000
        /*0044*/ 	.byte	0x00, 0xf5, 0x21, 0x00


	//----- nvinfo : EIATTR_SPARSE_MMA_MASK
	.align		4
.L_117:
        /*0048*/ 	.byte	0x03, 0x50
        /*004a*/ 	.short	0x0000


	//----- nvinfo : EIATTR_MAXREG_COUNT
	.align		4
        /*004c*/ 	.byte	0x03, 0x1b
        /*004e*/ 	.short	0x00ff


	//----- nvinfo : EIATTR_NUM_BARRIERS
	.align		4
        /*0050*/ 	.byte	0x02, 0x4c
        /*0052*/ 	.byte	0x01
	.zero		1


	//----- nvinfo : EIATTR_MERCURY_ISA_VERSION
	.align		4
        /*0054*/ 	.byte	0x03, 0x5f
        /*0056*/ 	.short	0x0101


	//----- nvinfo : EIATTR_VRC_CTA_INIT_COUNT
	.align		4
        /*0058*/ 	.byte	0x02, 0x4a
	.zero		1
	.zero		1


	//----- nvinfo : EIATTR_EXIT_INSTR_OFFSETS
	.align		4
        /*005c*/ 	.byte	0x04, 0x1c
        /*005e*/ 	.short	(.L_119 - .L_118)


	//   ....[0]....
.L_118:
        /*0060*/ 	.word	0x00000680


	//   ....[1]....
        /*0064*/ 	.word	0x000006e0


	//----- nvinfo : EIATTR_CRS_STACK_SIZE
	.align		4
.L_119:
        /*0068*/ 	.byte	0x04, 0x1e
        /*006a*/ 	.short	(.L_121 - .L_120)
.L_120:
        /*006c*/ 	.word	0x00000000


	//----- nvinfo : EIATTR_CBANK_PARAM_SIZE
	.align		4
.L_121:
        /*0070*/ 	.byte	0x03, 0x19
        /*0072*/ 	.short	0x0020


	//----- nvinfo : EIATTR_PARAM_CBANK
	.align		4
        /*0074*/ 	.byte	0x04, 0x0a
        /*0076*/ 	.short	(.L_123 - .L_122)
	.align		4
.L_122:
        /*0078*/ 	.word	index@(.nv.constant0._Z9row_sums2PKfPfim)
        /*007c*/ 	.short	0x0380
        /*007e*/ 	.short	0x0020


	//----- nvinfo : EIATTR_SW_WAR
	.align		4
.L_123:
        /*0080*/ 	.byte	0x04, 0x36
        /*0082*/ 	.short	(.L_125 - .L_124)
.L_124:
        /*0084*/ 	.word	0x00000008
.L_125:


//--------------------- .nv.info._Z8row_sumsPKfPfm --------------------------
	.section	.nv.info._Z8row_sumsPKfPfm,"",@"SHT_CUDA_INFO"
	.sectionflags	@""
	.align	4


	//----- nvinfo : EIATTR_CUDA_API_VERSION
	.align		4
        /*0000*/ 	.byte	0x04, 0x37
        /*0002*/ 	.short	(.L_127 - .L_126)
.L_126:
        /*0004*/ 	.word	0x00000082


	//----- nvinfo : EIATTR_KPARAM_INFO
	.align		4
.L_127:
        /*0008*/ 	.byte	0x04, 0x17
        /*000a*/ 	.short	(.L_129 - .L_128)
.L_128:
        /*000c*/ 	.word	0x00000000
        /*0010*/ 	.short	0x0002
        /*0012*/ 	.short	0x0010
        /*0014*/ 	.byte	0x00, 0xf0, 0x21, 0x00


	//----- nvinfo : EIATTR_KPARAM_INFO
	.align		4
.L_129:
        /*0018*/ 	.byte	0x04, 0x17
        /*001a*/ 	.short	(.L_131 - .L_130)
.L_130:
        /*001c*/ 	.word	0x00000000
        /*0020*/ 	.short	0x0001
        /*0022*/ 	.short	0x0008
        /*0024*/ 	.byte	0x00, 0xf5, 0x21, 0x00


	//----- nvinfo : EIATTR_KPARAM_INFO
	.align		4
.L_131:
        /*0028*/ 	.byte	0x04, 0x17
        /*002a*/ 	.short	(.L_133 - .L_132)
.L_132:
        /*002c*/ 	.word	0x00000000
        /*0030*/ 	.short	0x0000
        /*0032*/ 	.short	0x0000
        /*0034*/ 	.byte	0x00, 0xf5, 0x21, 0x00


	//----- nvinfo : EIATTR_SPARSE_MMA_MASK
	.align		4
.L_133:
        /*0038*/ 	.byte	0x03, 0x50
        /*003a*/ 	.short	0x0000


	//----- nvinfo : EIATTR_MAXREG_COUNT
	.align		4
        /*003c*/ 	.byte	0x03, 0x1b
        /*003e*/ 	.short	0x00ff


	//----- nvinfo : EIATTR_MERCURY_ISA_VERSION
	.align		4
        /*0040*/ 	.byte	0x03, 0x5f
        /*0042*/ 	.short	0x0101


	//----- nvinfo : EIATTR_VRC_CTA_INIT_COUNT
	.align		4
        /*0044*/ 	.byte	0x02, 0x4a
	.zero		1
	.zero		1


	//----- nvinfo : EIATTR_EXIT_INSTR_OFFSETS
	.align		4
        /*0048*/ 	.byte	0x04, 0x1c
        /*004a*/ 	.short	(.L_135 - .L_134)


	//   ....[0]....
.L_134:
        /*004c*/ 	.word	0x00000090


	//   ....[1]....
        /*0050*/ 	.word	0x00000910


	//----- nvinfo : EIATTR_CBANK_PARAM_SIZE
	.align		4
.L_135:
        /*0054*/ 	.byte	0x03, 0x19
        /*0056*/ 	.short	0x0018


	//----- nvinfo : EIATTR_PARAM_CBANK
	.align		4
        /*0058*/ 	.byte	0x04, 0x0a
        /*005a*/ 	.short	(.L_137 - .L_136)
	.align		4
.L_136:
        /*005c*/ 	.word	index@(.nv.constant0._Z8row_sumsPKfPfm)
        /*0060*/ 	.short	0x0380
        /*0062*/ 	.short	0x0018


	//----- nvinfo : EIATTR_SW_WAR
	.align		4
.L_137:
        /*0064*/ 	.byte	0x04, 0x36
        /*0066*/ 	.short	(.L_139 - .L_138)
.L_138:
        /*0068*/ 	.word	0x00000008
.L_139:


//--------------------- .nv.callgraph             --------------------------
	.section	.nv.callgraph,"",@"SHT_CUDA_CALLGRAPH"
	.align	4
	.sectionentsize	8
	.align		4
        /*0000*/ 	.word	0x00000000
	.align		4
        /*0004*/ 	.word	0xffffffff
	.align		4
        /*0008*/ 	.word	0x00000000
	.align		4
        /*000c*/ 	.word	0xfffffffe
	.align		4
        /*0010*/ 	.word	0x00000000
	.align		4
        /*0014*/ 	.word	0xfffffffd
	.align		4
        /*0018*/ 	.word	0x00000000
	.align		4
        /*001c*/ 	.word	0xfffffffc


//--------------------- .text._Z11column_sumsPKfPfm --------------------------
	.section	.text._Z11column_sumsPKfPfm,"ax",@progbits
	.align	128
        .global         _Z11column_sumsPKfPfm
        .type           _Z11column_sumsPKfPfm,@function
        .size           _Z11column_sumsPKfPfm,(.L_x_40 - _Z11column_sumsPKfPfm)
        .other          _Z11column_sumsPKfPfm,@"STO_CUDA_ENTRY STV_DEFAULT"
_Z11column_sumsPKfPfm:
.text._Z11column_sumsPKfPfm:
[----:B------:R-:W-:Y:S01]  /*0000*/  LDC R1, c[0x0][0x37c] ;  /* 0x0000df00ff017b82 */ /* 0x000fe20000000800 */
[----:B------:R-:W0:Y:S07]  /*0010*/  S2R R13, SR_TID.X ;  /* 0x00000000000d7919 */ /* 0x000e2e0000002100 */
[----:B------:R-:W0:Y:S08]  /*0020*/  S2UR UR4, SR_CTAID.X ;  /* 0x00000000000479c3 */ /* 0x000e300000002500 */
[----:B------:R-:W0:Y:S08]  /*0030*/  LDC R12, c[0x0][0x360] ;  /* 0x0000d800ff0c7b82 */ /* 0x000e300000000800 */
[----:B------:R-:W1:Y:S01]  /*0040*/  LDC.64 R10, c[0x0][0x390] ;  /* 0x0000e400ff0a7b82 */ /* 0x000e620000000a00 */
[----:B0-----:R-:W-:-:S05]  /*0050*/  IMAD R12, R12, UR4, R13 ;  /* 0x000000040c0c7c24 */ /* 0x001fca000f8e020d */
[----:B------:R-:W-:Y:S02]  /*0060*/  SHF.R.S32.HI R13, RZ, 0x1f, R12 ;  /* 0x0000001fff0d7819 */ /* 0x000fe4000001140c */
[----:B-1----:R-:W-:-:S04]  /*0070*/  ISETP.GE.U32.AND P0, PT, R12, R10, PT ;  /* 0x0000000a0c00720c */ /* 0x002fc80003f06070 */
[----:B------:R-:W-:-:S13]  /*0080*/  ISETP.GE.U32.AND.EX P0, PT, R13, R11, PT, P0 ;  /* 0x0000000b0d00720c */ /* 0x000fda0003f06100 */
[----:B------:R-:W-:Y:S05]  /*0090*/  @P0 EXIT ;  /* 0x000000000000094d */ /* 0x000fea0003800000 */
[C---:B------:R-:W-:Y:S01]  /*00a0*/  IADD3 R2, P0, PT, R10.reuse, -0x1, RZ ;  /* 0xffffffff0a027810 */ /* 0x040fe20007f1e0ff */
[----:B------:R-:W0:Y:S01]  /*00b0*/  LDCU.64 UR4, c[0x0][0x358] ;  /* 0x00006b00ff0477ac */ /* 0x000e220008000a00 */
[----:B------:R-:W-:Y:S01]  /*00c0*/  LOP3.LUT R0, R10, 0xf, RZ, 0xc0, !PT ;  /* 0x0000000f0a007812 */ /* 0x000fe200078ec0ff */
[----:B------:R-:W-:Y:S01]  /*00d0*/  IMAD.MOV.U32 R5, RZ, RZ, RZ ;  /* 0x000000ffff057224 */ /* 0x000fe200078e00ff */
[----:B------:R-:W-:Y:S02]  /*00e0*/  ISETP.GE.U32.AND P1, PT, R2, 0xf, PT ;  /* 0x0000000f0200780c */ /* 0x000fe40003f26070 */
[----:B------:R-:W-:Y:S02]  /*00f0*/  IADD3.X R2, PT, PT, R11, -0x1, RZ, P0, !PT ;  /* 0xffffffff0b027810 */ /* 0x000fe400007fe4ff */
[----:B------:R-:W-:Y:S02]  /*0100*/  ISETP.NE.U32.AND P0, PT, R0, RZ, PT ;  /* 0x000000ff0000720c */ /* 0x000fe40003f05070 */
[----:B------:R-:W-:-:S02]  /*0110*/  ISETP.GE.U32.AND.EX P1, PT, R2, RZ, PT, P1 ;  /* 0x000000ff0200720c */ /* 0x000fc40003f26110 */
[----:B------:R-:W-:Y:S02]  /*0120*/  CS2R R2, SRZ ;  /* 0x0000000000027805 */ /* 0x000fe4000001ff00 */
[----:B------:R-:W-:-:S09]  /*0130*/  ISETP.NE.AND.EX P0, PT, RZ, RZ, PT, P0 ;  /* 0x000000ffff00720c */ /* 0x000fd20003f05300 */
[----:B0-----:R-:W-:Y:S05]  /*0140*/  @!P1 BRA `(.L_x_0) ;  /* 0x0000000400449947 */ /* 0x001fea0003800000 */
[----:B------:R-:W0:Y:S01]  /*0150*/  LDC R3, c[0x0][0x394] ;  /* 0x0000e500ff037b82 */ /* 0x000e220000000800 */
[----:B------:R-:W1:Y:S01]  /*0160*/  LDCU.64 UR6, c[0x0][0x380] ;  /* 0x00007000ff0677ac */ /* 0x000e620008000a00 */
[C---:B------:R-:W-:Y:S01]  /*0170*/  LOP3.LUT R2, R10.reuse, 0xfffffff0, RZ, 0xc0, !PT ;  /* 0xfffffff00a027812 */ /* 0x040fe200078ec0ff */
[C---:B------:R-:W-:Y:S01]  /*0180*/  IMAD.WIDE.U32 R14, R10.reuse, 0x4, RZ ;  /* 0x000000040a0e7825 */ /* 0x040fe200078e00ff */
[----:B------:R-:W-:-:S03]  /*0190*/  SHF.L.U64.HI R6, R10, 0x6, R11 ;  /* 0x000000060a067819 */ /* 0x000fc6000001020b */
[----:B------:R-:W-:Y:S02]  /*01a0*/  IMAD.SHL.U32 R7, R11, 0x4, RZ ;  /* 0x000000040b077824 */ /* 0x000fe400078e00ff */
[----:B------:R-:W-:Y:S02]  /*01b0*/  IMAD.MOV.U32 R5, RZ, RZ, RZ ;  /* 0x000000ffff057224 */ /* 0x000fe400078e00ff */
[----:B------:R-:W-:Y:S02]  /*01c0*/  IMAD.IADD R7, R15, 0x1, R7 ;  /* 0x000000010f077824 */ /* 0x000fe400078e0207 */
[----:B------:R-:W-:Y:S01]  /*01d0*/  IMAD.MOV.U32 R25, RZ, RZ, R2 ;  /* 0x000000ffff197224 */ /* 0x000fe200078e0002 */
[----:B-1----:R-:W-:-:S04]  /*01e0*/  LEA R8, P1, R12, UR6, 0x2 ;  /* 0x000000060c087c11 */ /* 0x002fc8000f8210ff */
[----:B------:R-:W-:Y:S02]  /*01f0*/  LEA.HI.X R9, R12, UR7, R13, 0x2, P1 ;  /* 0x000000070c097c11 */ /* 0x000fe400088f140d */
[----:B0-----:R-:W-:-:S07]  /*0200*/  MOV R24, R3 ;  /* 0x0000000300187202 */ /* 0x001fce0000000f00 */
.L_x_1:
[-C--:B------:R-:W-:Y:S01]  /*0210*/  IADD3 R16, P1, PT, R8, R14.reuse, RZ ;  /* 0x0000000e08107210 */ /* 0x080fe20007f3e0ff */
[----:B------:R-:W2:Y:S04]  /*0220*/  LDG.E R28, desc[UR4][R8.64] ;  /* 0x00000004081c7981 */ /* 0x000ea8000c1e1900 */
[----:B------:R-:W-:Y:S01]  /*0230*/  IMAD.X R17, R9, 0x1, R7, P1 ;  /* 0x0000000109117824 */ /* 0x000fe200008e0607 */
[----:B------:R-:W-:-:S04]  /*0240*/  IADD3 R18, P1, PT, R16, R14, RZ ;  /* 0x0000000e10127210 */ /* 0x000fc80007f3e0ff */
[----:B------:R0:W3:Y:S01]  /*0250*/  LDG.E R4, desc[UR4][R16.64] ;  /* 0x0000000410047981 */ /* 0x0000e2000c1e1900 */
[----:B------:R-:W-:Y:S01]  /*0260*/  IMAD.X R19, R17, 0x1, R7, P1 ;  /* 0x0000000111137824 */ /* 0x000fe200008e0607 */
[----:B------:R-:W-:-:S04]  /*0270*/  IADD3 R22, P1, PT, R18, R14, RZ ;  /* 0x0000000e12167210 */ /* 0x000fc80007f3e0ff */
[----:B------:R1:W4:Y:S01]  /*0280*/  LDG.E R27, desc[UR4][R18.64] ;  /* 0x00000004121b7981 */ /* 0x000322000c1e1900 */
[----:B------:R-:W-:Y:S01]  /*0290*/  IMAD.X R23, R19, 0x1, R7, P1 ;  /* 0x0000000113177824 */ /* 0x000fe200008e0607 */
[----:B------:R-:W-:-:S04]  /*02a0*/  IADD3 R20, P1, PT, R22, R14, RZ ;  /* 0x0000000e16147210 */ /* 0x000fc80007f3e0ff */
[----:B------:R5:W4:Y:S01]  /*02b0*/  LDG.E R26, desc[UR4][R22.64] ;  /* 0x00000004161a7981 */ /* 0x000b22000c1e1900 */
[----:B------:R-:W-:Y:S01]  /*02c0*/  IMAD.X R21, R23, 0x1, R7, P1 ;  /* 0x0000000117157824 */ /* 0x000fe200008e0607 */
[----:B0-----:R-:W-:-:S04]  /*02d0*/  IADD3 R16, P1, PT, R20, R14, RZ ;  /* 0x0000000e14107210 */ /* 0x001fc80007f3e0ff */
[----:B------:R-:W4:Y:S01]  /*02e0*/  LDG.E R20, desc[UR4][R20.64] ;  /* 0x0000000414147981 */ /* 0x000f22000c1e1900 */
[----:B------:R-:W-:Y:S01]  /*02f0*/  IMAD.X R17, R21, 0x1, R7, P1 ;  /* 0x0000000115117824 */ /* 0x000fe200008e0607 */
[----:B-1----:R-:W-:-:S04]  /*0300*/  IADD3 R18, P1, PT, R16, R14, RZ ;  /* 0x0000000e10127210 */ /* 0x002fc80007f3e0ff */
[----:B------:R-:W-:Y:S01]  /*0310*/  IADD3.X R19, PT, PT, R17, R7, RZ, P1, !PT ;  /* 0x0000000711137210 */ /* 0x000fe20000ffe4ff */
[----:B------:R-:W4:Y:S01]  /*0320*/  LDG.E R16, desc[UR4][R16.64] ;  /* 0x0000000410107981 */ /* 0x000f22000c1e1900 */
[----:B-----5:R-:W-:-:S03]  /*0330*/  IADD3 R22, P1, PT, R18, R14, RZ ;  /* 0x0000000e12167210 */ /* 0x020fc60007f3e0ff */
[----:B------:R-:W5:Y:S02]  /*0340*/  LDG.E R18, desc[UR4][R18.64] ;  /* 0x0000000412127981 */ /* 0x000f64000c1e1900 */
[----:B------:R-:W-:-:S05]  /*0350*/  IMAD.X R23, R19, 0x1, R7, P1 ;  /* 0x0000000113177824 */ /* 0x000fca00008e0607 */
[----:B------:R3:W5:Y:S01]  /*0360*/  LDG.E R17, desc[UR4][R22.64] ;  /* 0x0000000416117981 */ /* 0x000762000c1e1900 */
[----:B--2---:R-:W-:Y:S01]  /*0370*/  FADD R5, R28, R5 ;  /* 0x000000051c057221 */ /* 0x004fe20000000000 */
[----:B------:R-:W-:-:S05]  /*0380*/  IADD3 R28, P1, PT, R22, R14, RZ ;  /* 0x0000000e161c7210 */ /* 0x000fca0007f3e0ff */
[--C-:B------:R-:W-:Y:S02]  /*0390*/  IMAD.X R29, R23, 0x1, R7.reuse, P1 ;  /* 0x00000001171d7824 */ /* 0x100fe400008e0607 */
[----:B---3--:R-:W-:Y:S01]  /*03a0*/  FADD R22, R5, R4 ;  /* 0x0000000405167221 */ /* 0x008fe20000000000 */
[-C--:B------:R-:W-:Y:S02]  /*03b0*/  IADD3 R4, P1, PT, R28, R14.reuse, RZ ;  /* 0x0000000e1c047210 */ /* 0x080fe40007f3e0ff */
[----:B------:R-:W2:Y:S03]  /*03c0*/  LDG.E R21, desc[UR4][R28.64] ;  /* 0x000000041c157981 */ /* 0x000ea6000c1e1900 */
[----:B------:R-:W-:Y:S02]  /*03d0*/  IMAD.X R5, R29, 0x1, R7, P1 ;  /* 0x000000011d057824 */ /* 0x000fe400008e0607 */
[----:B----4-:R-:W-:Y:S01]  /*03e0*/  FADD R27, R22, R27 ;  /* 0x0000001b161b7221 */ /* 0x010fe20000000000 */
[----:B------:R-:W-:-:S02]  /*03f0*/  IADD3 R22, P1, PT, R4, R14, RZ ;  /* 0x0000000e04167210 */ /* 0x000fc40007f3e0ff */
[----:B------:R0:W3:Y:S03]  /*0400*/  LDG.E R4, desc[UR4][R4.64] ;  /* 0x0000000404047981 */ /* 0x0000e6000c1e1900 */
[----:B------:R-:W-:-:S05]  /*0410*/  IMAD.X R23, R5, 0x1, R7, P1 ;  /* 0x0000000105177824 */ /* 0x000fca00008e0607 */
[----:B------:R1:W4:Y:S01]  /*0420*/  LDG.E R19, desc[UR4][R22.64] ;  /* 0x0000000416137981 */ /* 0x000322000c1e1900 */
[----:B0-----:R-:W-:Y:S01]  /*0430*/  FADD R5, R27, R26 ;  /* 0x0000001a1b057221 */ /* 0x001fe20000000000 */
[----:B------:R-:W-:-:S05]  /*0440*/  IADD3 R26, P1, PT, R22, R14, RZ ;  /* 0x0000000e161a7210 */ /* 0x000fca0007f3e0ff */
[----:B------:R-:W-:Y:S01]  /*0450*/  IMAD.X R27, R23, 0x1, R7, P1 ;  /* 0x00000001171b7824 */ /* 0x000fe200008e0607 */
[----:B------:R-:W-:Y:S01]  /*0460*/  IADD3 R28, P1, PT, R26, R14, RZ ;  /* 0x0000000e1a1c7210 */ /* 0x000fe20007f3e0ff */
[----:B------:R-:W-:-:S03]  /*0470*/  FADD R5, R5, R20 ;  /* 0x0000001405057221 */ /* 0x000fc60000000000 */
[----:B------:R-:W-:Y:S01]  /*0480*/  IADD3.X R29, PT, PT, R27, R7, RZ, P1, !PT ;  /* 0x000000071b1d7210 */ /* 0x000fe20000ffe4ff */
[----:B------:R0:W4:Y:S01]  /*0490*/  LDG.E R20, desc[UR4][R26.64] ;  /* 0x000000041a147981 */ /* 0x000122000c1e1900 */
[-C--:B-1----:R-:W-:Y:S01]  /*04a0*/  IADD3 R22, P1, PT, R28, R14.reuse, RZ ;  /* 0x0000000e1c167210 */ /* 0x082fe20007f3e0ff */
[----:B------:R-:W-:Y:S02]  /*04b0*/  FADD R16, R5, R16 ;  /* 0x0000001005107221 */ /* 0x000fe40000000000 */
[----:B------:R-:W4:Y:S02]  /*04c0*/  LDG.E R5, desc[UR4][R28.64] ;  /* 0x000000041c057981 */ /* 0x000f24000c1e1900 */
[----:B------:R-:W-:Y:S02]  /*04d0*/  IMAD.X R23, R29, 0x1, R7, P1 ;  /* 0x000000011d177824 */ /* 0x000fe400008e0607 */
[----:B-----5:R-:W-:Y:S01]  /*04e0*/  FADD R16, R16, R18 ;  /* 0x0000001210107221 */ /* 0x020fe20000000000 */
[----:B0-----:R-:W-:-:S02]  /*04f0*/  IADD3 R26, P1, PT, R22, R14, RZ ;  /* 0x0000000e161a7210 */ /* 0x001fc40007f3e0ff */
[----:B------:R0:W5:Y:S03]  /*0500*/  LDG.E R18, desc[UR4][R22.64] ;  /* 0x0000000416127981 */ /* 0x000166000c1e1900 */
[----:B------:R-:W-:Y:S02]  /*0510*/  IMAD.X R27, R23, 0x1, R7, P1 ;  /* 0x00000001171b7824 */ /* 0x000fe400008e0607 */
[----:B0-----:R-:W-:Y:S01]  /*0520*/  FADD R22, R16, R17 ;  /* 0x0000001110167221 */ /* 0x001fe20000000000 */
[----:B------:R-:W-:Y:S02]  /*0530*/  IADD3 R16, P1, PT, R26, R14, RZ ;  /* 0x0000000e1a107210 */ /* 0x000fe40007f3e0ff */
[----:B------:R-:W5:Y:S03]  /*0540*/  LDG.E R26, desc[UR4][R26.64] ;  /* 0x000000041a1a7981 */ /* 0x000f66000c1e1900 */
[----:B------:R-:W-:-:S05]  /*0550*/  IMAD.X R17, R27, 0x1, R7, P1 ;  /* 0x000000011b117824 */ /* 0x000fca00008e0607 */
[----:B------:R-:W5:Y:S01]  /*0560*/  LDG.E R16, desc[UR4][R16.64] ;  /* 0x0000000410107981 */ /* 0x000f62000c1e1900 */
[----:B------:R-:W-:-:S04]  /*0570*/  IADD3 R25, P1, PT, R25, -0x10, RZ ;  /* 0xfffffff019197810 */ /* 0x000fc80007f3e0ff */
[----:B------:R-:W-:Y:S02]  /*0580*/  IADD3.X R24, PT, PT, R24, -0x1, RZ, P1, !PT ;  /* 0xffffffff18187810 */ /* 0x000fe40000ffe4ff */
[----:B------:R-:W-:-:S04]  /*0590*/  ISETP.NE.U32.AND P1, PT, R25, RZ, PT ;  /* 0x000000ff1900720c */ /* 0x000fc80003f25070 */
[----:B------:R-:W-:Y:S02]  /*05a0*/  ISETP.NE.AND.EX P1, PT, R24, RZ, PT, P1 ;  /* 0x000000ff1800720c */ /* 0x000fe40003f25310 */
[----:B------:R-:W-:-:S05]  /*05b0*/  LEA R8, P2, R10, R8, 0x6 ;  /* 0x000000080a087211 */ /* 0x000fca00078430ff */
[----:B------:R-:W-:Y:S02]  /*05c0*/  IMAD.X R9, R9, 0x1, R6, P2 ;  /* 0x0000000109097824 */ /* 0x000fe400010e0606 */
[----:B--2---:R-:W-:-:S04]  /*05d0*/  FADD R21, R22, R21 ;  /* 0x0000001516157221 */ /* 0x004fc80000000000 */
[----:B---3--:R-:W-:-:S04]  /*05e0*/  FADD R4, R21, R4 ;  /* 0x0000000415047221 */ /* 0x008fc80000000000 */
[----:B----4-:R-:W-:-:S04]  /*05f0*/  FADD R19, R4, R19 ;  /* 0x0000001304137221 */ /* 0x010fc80000000000 */
[----:B------:R-:W-:-:S04]  /*0600*/  FADD R20, R19, R20 ;  /* 0x0000001413147221 */ /* 0x000fc80000000000 */
[----:B------:R-:W-:-:S04]  /*0610*/  FADD R5, R20, R5 ;  /* 0x0000000514057221 */ /* 0x000fc80000000000 */
[----:B-----5:R-:W-:-:S04]  /*0620*/  FADD R5, R5, R18 ;  /* 0x0000001205057221 */ /* 0x020fc80000000000 */
[----:B------:R-:W-:-:S04]  /*0630*/  FADD R5, R5, R26 ;  /* 0x0000001a05057221 */ /* 0x000fc80000000000 */
[----:B------:R-:W-:Y:S01]  /*0640*/  FADD R5, R5, R16 ;  /* 0x0000001005057221 */ /* 0x000fe20000000000 */
[----:B------:R-:W-:Y:S06]  /*0650*/  @P1 BRA `(.L_x_1) ;  /* 0xfffffff800ec1947 */ /* 0x000fec000383ffff */
.L_x_0:
[----:B------:R-:W-:Y:S05]  /*0660*/  @!P0 BRA `(.L_x_2) ;  /* 0x0000000400a08947 */ /* 0x000fea0003800000 */
[----:B------:R-:W-:Y:S02]  /*0670*/  ISETP.GE.U32.AND P1, PT, R0, 0x8, PT ;  /* 0x000000080000780c */ /* 0x000fe40003f26070 */
[----:B------:R-:W-:Y:S02]  /*0680*/  LOP3.LUT R24, R10, 0x7, RZ, 0xc0, !PT ;  /* 0x000000070a187812 */ /* 0x000fe400078ec0ff */
[----:B------:R-:W-:Y:S02]  /*0690*/  ISETP.GE.U32.AND.EX P1, PT, RZ, RZ, PT, P1 ;  /* 0x000000ffff00720c */ /* 0x000fe40003f26110 */
[----:B------:R-:W-:-:S04]  /*06a0*/  ISETP.NE.U32.AND P0, PT, R24, RZ, PT ;  /* 0x000000ff1800720c */ /* 0x000fc80003f05070 */
[----:B------:R-:W-:-:S07]  /*06b0*/  ISETP.NE.AND.EX P0, PT, RZ, RZ, PT, P0 ;  /* 0x000000ffff00720c */ /* 0x000fce0003f05300 */
[----:B------:R-:W-:Y:S06]  /*06c0*/  @!P1 BRA `(.L_x_3) ;  /* 0x0000000000a49947 */ /* 0x000fec0003800000 */
[----:B------:R-:W0:Y:S01]  /*06d0*/  LDCU.64 UR6, c[0x0][0x380] ;  /* 0x00007000ff0677ac */ /* 0x000e220008000a00 */
[-C--:B------:R-:W-:Y:S01]  /*06e0*/  IMAD R0, R3, R10.reuse, RZ ;  /* 0x0000000a03007224 */ /* 0x080fe200078e02ff */
[----:B------:R-:W-:Y:S01]  /*06f0*/  SHF.L.U64.HI R19, R10, 0x2, R11 ;  /* 0x000000020a137819 */ /* 0x000fe2000001020b */
[----:B------:R-:W-:-:S04]  /*0700*/  IMAD.WIDE.U32 R6, R2, R10, R12 ;  /* 0x0000000a02067225 */ /* 0x000fc800078e000c */
[----:B------:R-:W-:Y:S02]  /*0710*/  IMAD R9, R2, R11, R0 ;  /* 0x0000000b02097224 */ /* 0x000fe400078e0200 */
[----:B------:R-:W-:-:S03]  /*0720*/  IMAD.SHL.U32 R17, R10, 0x4, RZ ;  /* 0x000000040a117824 */ /* 0x000fc600078e00ff */
[----:B------:R-:W-:Y:S02]  /*0730*/  IADD3 R7, PT, PT, R7, R9, RZ ;  /* 0x0000000907077210 */ /* 0x000fe40007ffe0ff */
[----:B0-----:R-:W-:-:S04]  /*0740*/  LEA R26, P2, R6, UR6, 0x2 ;  /* 0x00000006061a7c11 */ /* 0x001fc8000f8410ff */
[----:B------:R-:W-:Y:S02]  /*0750*/  IADD3 R22, P1, PT, R17, R26, RZ ;  /* 0x0000001a11167210 */ /* 0x000fe40007f3e0ff */
[----:B------:R-:W-:Y:S02]  /*0760*/  LEA.HI.X R27, R6, UR7, R7, 0x2, P2 ;  /* 0x00000007061b7c11 */ /* 0x000fe400090f1407 */
[----:B------:R-:W-:-:S03]  /*0770*/  IADD3 R20, P2, PT, R22, R17, RZ ;  /* 0x0000001116147210 */ /* 0x000fc60007f5e0ff */
[----:B------:R-:W-:Y:S01]  /*0780*/  IMAD.X R23, R19, 0x1, R27, P1 ;  /* 0x0000000113177824 */ /* 0x000fe200008e061b */
[----:B------:R-:W2:Y:S01]  /*0790*/  LDG.E R0, desc[UR4][R26.64] ;  /* 0x000000041a007981 */ /* 0x000ea2000c1e1900 */
[-C--:B------:R-:W-:Y:S02]  /*07a0*/  IADD3 R14, P1, PT, R20, R17.reuse, RZ ;  /* 0x00000011140e7210 */ /* 0x080fe40007f3e0ff */
[--C-:B------:R-:W-:Y:S01]  /*07b0*/  IMAD.X R21, R23, 0x1, R19.reuse, P2 ;  /* 0x0000000117157824 */ /* 0x100fe200010e0613 */
[----:B------:R-:W3:Y:S01]  /*07c0*/  LDG.E R4, desc[UR4][R22.64] ;  /* 0x0000000416047981 */ /* 0x000ee2000c1e1900 */
[-C--:B------:R-:W-:Y:S02]  /*07d0*/  IADD3 R6, P2, PT, R14, R17.reuse, RZ ;  /* 0x000000110e067210 */ /* 0x080fe40007f5e0ff */
[----:B------:R-:W-:Y:S01]  /*07e0*/  IMAD.X R15, R21, 0x1, R19, P1 ;  /* 0x00000001150f7824 */ /* 0x000fe200008e0613 */
[----:B------:R-:W4:Y:S01]  /*07f0*/  LDG.E R20, desc[UR4][R20.64] ;  /* 0x0000000414147981 */ /* 0x000f22000c1e1900 */
[----:B------:R-:W-:-:S02]  /*0800*/  IADD3 R8, P1, PT, R6, R17, RZ ;  /* 0x0000001106087210 */ /* 0x000fc40007f3e0ff */
[----:B------:R-:W-:Y:S01]  /*0810*/  IMAD.X R7, R15, 0x1, R19, P2 ;  /* 0x000000010f077824 */ /* 0x000fe200010e0613 */
[----:B------:R-:W5:Y:S01]  /*0820*/  LDG.E R14, desc[UR4][R14.64] ;  /* 0x000000040e0e7981 */ /* 0x000f62000c1e1900 */
[----:B------:R-:W-:-:S03]  /*0830*/  IADD3 R16, P2, PT, R8, R17, RZ ;  /* 0x0000001108107210 */ /* 0x000fc60007f5e0ff */
[----:B------:R-:W-:Y:S01]  /*0840*/  IADD3.X R9, PT, PT, R7, R19, RZ, P1, !PT ;  /* 0x0000001307097210 */ /* 0x000fe20000ffe4ff */
[----:B------:R-:W5:Y:S01]  /*0850*/  LDG.E R6, desc[UR4][R6.64] ;  /* 0x0000000406067981 */ /* 0x000f62000c1e1900 */
[----:B------:R-:W-:-:S03]  /*0860*/  IADD3 R18, P1, PT, R16, R17, RZ ;  /* 0x0000001110127210 */ /* 0x000fc60007f3e0ff */
[--C-:B------:R-:W-:Y:S01]  /*0870*/  IMAD.X R17, R9, 0x1, R19.reuse, P2 ;  /* 0x0000000109117824 */ /* 0x100fe200010e0613 */
[----:B------:R-:W5:Y:S03]  /*0880*/  LDG.E R8, desc[UR4][R8.64] ;  /* 0x0000000408087981 */ /* 0x000f66000c1e1900 */
[----:B------:R-:W-:Y:S01]  /*0890*/  IMAD.X R19, R17, 0x1, R19, P1 ;  /* 0x0000000111137824 */ /* 0x000fe200008e0613 */
[----:B------:R-:W5:Y:S04]  /*08a0*/  LDG.E R16, desc[UR4][R16.64] ;  /* 0x0000000410107981 */ /* 0x000f68000c1e1900 */
[----:B------:R-:W5:Y:S01]  /*08b0*/  LDG.E R18, desc[UR4][R18.64] ;  /* 0x0000000412127981 */ /* 0x000f62000c1e1900 */
[----:B------:R-:W-:-:S05]  /*08c0*/  IADD3 R2, P1, PT, R2, 0x8, RZ ;  /* 0x0000000802027810 */ /* 0x000fca0007f3e0ff */
[----:B------:R-:W-:Y:S02]  /*08d0*/  IMAD.X R3, RZ, RZ, R3, P1 ;  /* 0x000000ffff037224 */ /* 0x000fe400008e0603 */
[----:B--2---:R-:W-:-:S04]  /*08e0*/  FADD R5, R5, R0 ;  /* 0x0000000005057221 */ /* 0x004fc80000000000 */
[----:B---3--:R-:W-:-:S04]  /*08f0*/  FADD R5, R5, R4 ;  /* 0x0000000405057221 */ /* 0x008fc80000000000 */
[----:B----4-:R-:W-:-:S04]  /*0900*/  FADD R5, R5, R20 ;  /* 0x0000001405057221 */ /* 0x010fc80000000000 */
[----:B-----5:R-:W-:-:S04]  /*0910*/  FADD R5, R5, R14 ;  /* 0x0000000e05057221 */ /* 0x020fc80000000000 */
[----:B------:R-:W-:-:S04]  /*0920*/  FADD R5, R5, R6 ;  /* 0x0000000605057221 */ /* 0x000fc80000000000 */
[----:B------:R-:W-:-:S04]  /*0930*/  FADD R5, R5, R8 ;  /* 0x0000000805057221 */ /* 0x000fc80000000000 */
[----:B------:R-:W-:-:S04]  /*0940*/  FADD R5, R5, R16 ;  /* 0x0000001005057221 */ /* 0x000fc80000000000 */
[----:B------:R-:W-:-:S07]  /*0950*/  FADD R5, R5, R18 ;  /* 0x0000001205057221 */ /* 0x000fce0000000000 */
.L_x_3:
[----:B------:R-:W-:Y:S05]  /*0960*/  @!P0 BRA `(.L_x_2) ;  /* 0x0000000000e08947 */ /* 0x000fea0003800000 */
[----:B------:R-:W-:Y:S01]  /*0970*/  ISETP.GE.U32.AND P1, PT, R24, 0x4, PT ;  /* 0x000000041800780c */ /* 0x000fe20003f26070 */
[----:B------:R-:W-:Y:S01]  /*0980*/  IMAD.MOV.U32 R4, RZ, RZ, RZ ;  /* 0x000000ffff047224 */ /* 0x000fe200078e00ff */
[----:B------:R-:W-:Y:S02]  /*0990*/  LOP3.LUT R0, R10, 0x3, RZ, 0xc0, !PT ;  /* 0x000000030a007812 */ /* 0x000fe400078ec0ff */
[----:B------:R-:W-:Y:S02]  /*09a0*/  ISETP.GE.U32.AND.EX P1, PT, RZ, RZ, PT, P1 ;  /* 0x000000ffff00720c */ /* 0x000fe40003f26110 */
[----:B------:R-:W-:-:S04]  /*09b0*/  ISETP.NE.U32.AND P0, PT, R0, RZ, PT ;  /* 0x000000ff0000720c */ /* 0x000fc80003f05070 */
[----:B------:R-:W-:-:S07]  /*09c0*/  ISETP.NE.AND.EX P0, PT, R4, RZ, PT, P0 ;  /* 0x000000ff0400720c */ /* 0x000fce0003f05300 */
[----:B------:R-:W-:Y:S06]  /*09d0*/  @!P1 BRA `(.L_x_4) ;  /* 0x00000000006c9947 */ /* 0x000fec0003800000 */
[----:B------:R-:W0:Y:S01]  /*09e0*/  LDCU.64 UR6, c[0x0][0x380] ;  /* 0x00007000ff0677ac */ /* 0x000e220008000a00 */
[----:B------:R-:W-:Y:S01]  /*09f0*/  MOV R8, R12 ;  /* 0x0000000c00087202 */ /* 0x000fe20000000f00 */
[-C--:B------:R-:W-:Y:S01]  /*0a00*/  IMAD R6, R3, R10.reuse, RZ ;  /* 0x0000000a03067224 */ /* 0x080fe200078e02ff */
[----:B------:R-:W-:Y:S01]  /*0a10*/  SHF.L.U64.HI R17, R10, 0x2, R11 ;  /* 0x000000020a117819 */ /* 0x000fe2000001020b */
[----:B------:R-:W-:Y:S02]  /*0a20*/  IMAD.MOV.U32 R9, RZ, RZ, R13 ;  /* 0x000000ffff097224 */ /* 0x000fe400078e000d */
[C---:B------:R-:W-:Y:S02]  /*0a30*/  IMAD R7, R2.reuse, R11, R6 ;  /* 0x0000000b02077224 */ /* 0x040fe400078e0206 */
[----:B------:R-:W-:-:S04]  /*0a40*/  IMAD.WIDE.U32 R8, R2, R10, R8 ;  /* 0x0000000a02087225 */ /* 0x000fc800078e0008 */
[----:B------:R-:W-:Y:S02]  /*0a50*/  IMAD.SHL.U32 R19, R10, 0x4, RZ ;  /* 0x000000040a137824 */ /* 0x000fe400078e00ff */
[----:B------:R-:W-:Y:S01]  /*0a60*/  IMAD.IADD R7, R9, 0x1, R7 ;  /* 0x0000000109077824 */ /* 0x000fe200078e0207 */
[----:B0-----:R-:W-:-:S04]  /*0a70*/  LEA R14, P2, R8, UR6, 0x2 ;  /* 0x00000006080e7c11 */ /* 0x001fc8000f8410ff */
[----:B------:R-:W-:Y:S02]  /*0a80*/  IADD3 R6, P1, PT, R19, R14, RZ ;  /* 0x0000000e13067210 */ /* 0x000fe40007f3e0ff */
[----:B------:R-:W-:Y:S02]  /*0a90*/  LEA.HI.X R15, R8, UR7, R7, 0x2, P2 ;  /* 0x00000007080f7c11 */ /* 0x000fe400090f1407 */
[----:B------:R-:W-:-:S03]  /*0aa0*/  IADD3 R8, P2, PT, R6, R19, RZ ;  /* 0x0000001306087210 */ /* 0x000fc60007f5e0ff */
[----:B------:R-:W-:Y:S01]  /*0ab0*/  IMAD.X R7, R17, 0x1, R15, P1 ;  /* 0x0000000111077824 */ /* 0x000fe200008e060f */
[----:B------:R-:W2:Y:S01]  /*0ac0*/  LDG.E R14, desc[UR4][R14.64] ;  /* 0x000000040e0e7981 */ /* 0x000ea2000c1e1900 */
[----:B------:R-:W-:-:S03]  /*0ad0*/  IADD3 R16, P1, PT, R8, R19, RZ ;  /* 0x0000001308107210 */ /* 0x000fc60007f3e0ff */
[----:B------:R-:W-:Y:S01]  /*0ae0*/  IADD3.X R9, PT, PT, R7, R17, RZ, P2, !PT ;  /* 0x0000001107097210 */ /* 0x000fe200017fe4ff */
[----:B------:R-:W3:Y:S04]  /*0af0*/  LDG.E R6, desc[UR4][R6.64] ;  /* 0x0000000406067981 */ /* 0x000ee8000c1e1900 */
[----:B------:R-:W-:Y:S01]  /*0b00*/  IMAD.X R17, R9, 0x1, R17, P1 ;  /* 0x0000000109117824 */ /* 0x000fe200008e0611 */
[----:B------:R-:W4:Y:S04]  /*0b10*/  LDG.E R8, desc[UR4][R8.64] ;  /* 0x0000000408087981 */ /* 0x000f28000c1e1900 */
[----:B------:R-:W5:Y:S01]  /*0b20*/  LDG.E R16, desc[UR4][R16.64] ;  /* 0x0000000410107981 */ /* 0x000f62000c1e1900 */
[----:B------:R-:W-:-:S05]  /*0b30*/  IADD3 R2, P1, PT, R2, 0x4, RZ ;  /* 0x0000000402027810 */ /* 0x000fca0007f3e0ff */
[----:B------:R-:W-:Y:S02]  /*0b40*/  IMAD.X R3, RZ, RZ, R3, P1 ;  /* 0x000000ffff037224 */ /* 0x000fe400008e0603 */
[----:B--2---:R-:W-:-:S04]  /*0b50*/  FADD R5, R5, R14 ;  /* 0x0000000e05057221 */ /* 0x004fc80000000000 */
[----:B---3--:R-:W-:-:S04]  /*0b60*/  FADD R5, R5, R6 ;  /* 0x0000000605057221 */ /* 0x008fc80000000000 */
[----:B----4-:R-:W-:-:S04]  /*0b70*/  FADD R5, R5, R8 ;  /* 0x0000000805057221 */ /* 0x010fc80000000000 */
[----:B-----5:R-:W-:-:S07]  /*0b80*/  FADD R5, R5, R16 ;  /* 0x0000001005057221 */ /* 0x020fce0000000000 */
.L_x_4:
[----:B------:R-:W-:Y:S05]  /*0b90*/  @!P0 BRA `(.L_x_2) ;  /* 0x0000000000548947 */ /* 0x000fea0003800000 */
[----:B------:R-:W0:Y:S01]  /*0ba0*/  LDCU.64 UR6, c[0x0][0x380] ;  /* 0x00007000ff0677ac */ /* 0x000e220008000a00 */
[-C--:B------:R-:W-:Y:S02]  /*0bb0*/  IMAD R3, R3, R10.reuse, RZ ;  /* 0x0000000a03037224 */ /* 0x080fe400078e02ff */
[----:B------:R-:W-:Y:S02]  /*0bc0*/  IMAD.MOV.U32 R6, RZ, RZ, R12 ;  /* 0x000000ffff067224 */ /* 0x000fe400078e000c */
[----:B------:R-:W-:Y:S02]  /*0bd0*/  IMAD.MOV.U32 R7, RZ, RZ, R13 ;  /* 0x000000ffff077224 */ /* 0x000fe400078e000d */
[----:B------:R-:W-:Y:S01]  /*0be0*/  IMAD R3, R2, R11, R3 ;  /* 0x0000000b02037224 */ /* 0x000fe200078e0203 */
[----:B------:R-:W-:Y:S01]  /*0bf0*/  SHF.L.U64.HI R11, R10, 0x2, R11 ;  /* 0x000000020a0b7819 */ /* 0x000fe2000001020b */
[----:B------:R-:W-:-:S05]  /*0c00*/  IMAD.WIDE.U32 R6, R2, R10, R6 ;  /* 0x0000000a02067225 */ /* 0x000fca00078e0006 */
[----:B------:R-:W-:Y:S02]  /*0c10*/  IADD3 R3, PT, PT, R7, R3, RZ ;  /* 0x0000000307037210 */ /* 0x000fe40007ffe0ff */
[----:B0-----:R-:W-:-:S04]  /*0c20*/  LEA R9, P0, R6, UR6, 0x2 ;  /* 0x0000000606097c11 */ /* 0x001fc8000f8010ff */
[----:B------:R-:W-:-:S09]  /*0c30*/  LEA.HI.X R6, R6, UR7, R3, 0x2, P0 ;  /* 0x0000000706067c11 */ /* 0x000fd200080f1403 */
.L_x_5:
[----:B------:R-:W-:Y:S02]  /*0c40*/  IMAD.MOV.U32 R2, RZ, RZ, R9 ;  /* 0x000000ffff027224 */ /* 0x000fe400078e0009 */
[----:B------:R-:W-:-:S05]  /*0c50*/  IMAD.MOV.U32 R3, RZ, RZ, R6 ;  /* 0x000000ffff037224 */ /* 0x000fca00078e0006 */
[----:B------:R-:W2:Y:S01]  /*0c60*/  LDG.E R2, desc[UR4][R2.64] ;  /* 0x0000000402027981 */ /* 0x000ea2000c1e1900 */
[----:B------:R-:W-:Y:S02]  /*0c70*/  IADD3 R0, P0, PT, R0, -0x1, RZ ;  /* 0xffffffff00007810 */ /* 0x000fe40007f1e0ff */
[----:B------:R-:W-:Y:S02]  /*0c80*/  LEA R9, P1, R10, R9, 0x2 ;  /* 0x000000090a097211 */ /* 0x000fe400078210ff */
[----:B------:R-:W-:Y:S02]  /*0c90*/  IADD3.X R4, PT, PT, R4, -0x1, RZ, P0, !PT ;  /* 0xffffffff04047810 */ /* 0x000fe400007fe4ff */
[----:B------:R-:W-:Y:S01]  /*0ca0*/  ISETP.NE.U32.AND P0, PT, R0, RZ, PT ;  /* 0x000000ff0000720c */ /* 0x000fe20003f05070 */
[----:B------:R-:W-:-:S03]  /*0cb0*/  IMAD.X R6, R6, 0x1, R11, P1 ;  /* 0x0000000106067824 */ /* 0x000fc600008e060b */
[----:B------:R-:W-:Y:S01]  /*0cc0*/  ISETP.NE.AND.EX P0, PT, R4, RZ, PT, P0 ;  /* 0x000000ff0400720c */ /* 0x000fe20003f05300 */
[----:B--2---:R-:W-:-:S12]  /*0cd0*/  FADD R5, R2, R5 ;  /* 0x0000000502057221 */ /* 0x004fd80000000000 */
[----:B------:R-:W-:Y:S05]  /*0ce0*/  @P0 BRA `(.L_x_5) ;  /* 0xfffffffc00d40947 */ /* 0x000fea000383ffff */
.L_x_2:
[----:B------:R-:W0:Y:S02]  /*0cf0*/  LDCU.64 UR6, c[0x0][0x388] ;  /* 0x00007100ff0677ac */ /* 0x000e240008000a00 */
[----:B0-----:R-:W-:-:S04]  /*0d00*/  LEA R2, P0, R12, UR6, 0x2 ;  /* 0x000000060c027c11 */ /* 0x001fc8000f8010ff */
[----:B------:R-:W-:-:S05]  /*0d10*/  LEA.HI.X R3, R12, UR7, R13, 0x2, P0 ;  /* 0x000000070c037c11 */ /* 0x000fca00080f140d */
[----:B------:R-:W-:Y:S01]  /*0d20*/  STG.E desc[UR4][R2.64], R5 ;  /* 0x0000000502007986 */ /* 0x000fe2000c101904 */
[----:B------:R-:W-:Y:S05]  /*0d30*/  EXIT ;  /* 0x000000000000794d */ /* 0x000fea0003800000 */
.L_x_6:
[----:B------:R-:W-:-:S00]  /*0d40*/  BRA `(.L_x_6) ;  /* 0xfffffffc00fc7947 */ /* 0x000fc0000383ffff */
[----:B------:R-:W-:-:S00]  /*0d50*/  NOP ;  /* 0x0000000000007918 */ /* 0x000fc00000000000 */
        /* <DEDUP_REMOVED lines=10> */
.L_x_40:


//--------------------- .text._Z9row_sums5PKfPfmm --------------------------
	.section	.text._Z9row_sums5PKfPfmm,"ax",@progbits
	.align	128
        .global         _Z9row_sums5PKfPfmm
        .type           _Z9row_sums5PKfPfmm,@function
        .size           _Z9row_sums5PKfPfmm,(.L_x_41 - _Z9row_sums5PKfPfmm)
        .other          _Z9row_sums5PKfPfmm,@"STO_CUDA_ENTRY STV_DEFAULT"
_Z9row_sums5PKfPfmm:
.text._Z9row_sums5PKfPfmm:
[----:B------:R-:W-:Y:S01]  /*0000*/  LDC R1, c[0x0][0x37c] ;  /* 0x0000df00ff017b82 */ /* 0x000fe20000000800 */
[----:B------:R-:W0:Y:S01]  /*0010*/  S2R R8, SR_TID.X ;  /* 0x0000000000087919 */ /* 0x000e220000002100 */
[----:B------:R-:W1:Y:S01]  /*0020*/  LDCU UR8, c[0x0][0x360] ;  /* 0x00006c00ff0877ac */ /* 0x000e620008000800 */
[----:B------:R-:W1:Y:S02]  /*0030*/  LDCU UR4, c[0x0][0x398] ;  /* 0x00007300ff0477ac */ /* 0x000e640008000800 */
[----:B-1----:R-:W-:-:S06]  /*0040*/  UIMAD UR4, UR8, UR4, URZ ;  /* 0x00000004080472a4 */ /* 0x002fcc000f8e02ff */
[----:B0-----:R-:W-:-:S13]  /*0050*/  ISETP.GE.AND P0, PT, R8, UR4, PT ;  /* 0x0000000408007c0c */ /* 0x001fda000bf06270 */
[----:B------:R-:W-:Y:S05]  /*0060*/  @P0 EXIT ;  /* 0x000000000000094d */ /* 0x000fea0003800000 */
[----:B------:R-:W0:Y:S01]  /*0070*/  S2R R0, SR_CTAID.Y ;  /* 0x0000000000007919 */ /* 0x000e220000002600 */
[----:B------:R-:W0:Y:S01]  /*0080*/  LDC.64 R6, c[0x0][0x388] ;  /* 0x0000e200ff067b82 */ /* 0x000e220000000a00 */
[----:B------:R-:W-:Y:S01]  /*0090*/  USHF.R.U32.HI UR7, URZ, 0x5, UR8 ;  /* 0x00000005ff077899 */ /* 0x000fe20008011608 */
[--C-:B------:R-:W-:Y:S01]  /*00a0*/  SHF.R.U32.HI R10, RZ, 0x3, R8.reuse ;  /* 0x00000003ff0a7819 */ /* 0x100fe20000011608 */
[----:B------:R-:W-:Y:S01]  /*00b0*/  IMAD.MOV.U32 R9, RZ, RZ, R8 ;  /* 0x000000ffff097224 */ /* 0x000fe200078e0008 */
[----:B------:R-:W-:Y:S01]  /*00c0*/  SHF.L.U32 R11, R8, 0x2, RZ ;  /* 0x00000002080b7819 */ /* 0x000fe200000006ff */
[----:B------:R-:W-:Y:S01]  /*00d0*/  UMOV UR5, 0x400 ;  /* 0x0000040000057882 */ /* 0x000fe20000000000 */
[----:B------:R-:W-:Y:S01]  /*00e0*/  LOP3.LUT R10, R10, 0x7c, RZ, 0xc0, !PT ;  /* 0x0000007c0a0a7812 */ /* 0x000fe200078ec0ff */
[----:B------:R-:W1:Y:S01]  /*00f0*/  LDCU.64 UR10, c[0x0][0x358] ;  /* 0x00006b00ff0a77ac */ /* 0x000e620008000a00 */
[----:B------:R-:W2:Y:S01]  /*0100*/  S2UR UR6, SR_CgaCtaId ;  /* 0x00000000000679c3 */ /* 0x000ea20000008800 */
[----:B------:R-:W-:-:S02]  /*0110*/  ISETP.GE.U32.AND P1, PT, R8, UR7, PT ;  /* 0x0000000708007c0c */ /* 0x000fc4000bf26070 */
[----:B------:R-:W-:-:S05]  /*0120*/  LOP3.LUT R11, R11, 0x7c, RZ, 0xc0, !PT ;  /* 0x0000007c0b0b7812 */ /* 0x000fca00078ec0ff */
[----:B------:R-:W3:Y:S08]  /*0130*/  LDC.64 R2, c[0x0][0x380] ;  /* 0x0000e000ff027b82 */ /* 0x000ef00000000a00 */
[----:B------:R-:W4:Y:S01]  /*0140*/  LDC.64 R4, c[0x0][0x390] ;  /* 0x0000e400ff047b82 */ /* 0x000f220000000a00 */
[----:B0-----:R-:W-:Y:S01]  /*0150*/  IMAD.WIDE.U32 R6, R0, 0x4, R6 ;  /* 0x0000000400067825 */ /* 0x001fe200078e0006 */
[----:B-12---:R-:W-:-:S12]  /*0160*/  ULEA UR5, UR6, UR5, 0x18 ;  /* 0x0000000506057291 */ /* 0x006fd8000f8ec0ff */
.L_x_11:
[----:B----4-:R-:W-:Y:S02]  /*0170*/  ISETP.GE.U32.AND P0, PT, R9, R4, PT ;  /* 0x000000040900720c */ /* 0x010fe40003f06070 */
[----:B------:R-:W-:-:S04]  /*0180*/  SHF.R.S32.HI R12, RZ, 0x1f, R9 ;  /* 0x0000001fff0c7819 */ /* 0x000fc80000011409 */
[----:B------:R-:W-:Y:S01]  /*0190*/  ISETP.GE.U32.AND.EX P0, PT, R12, R5, PT, P0 ;  /* 0x000000050c00720c */ /* 0x000fe20003f06100 */
[----:B------:R-:W-:-:S12]  /*01a0*/  HFMA2 R12, -RZ, RZ, 0, 0 ;  /* 0x00000000ff0c7431 */ /* 0x000fd800000001ff */
[----:B012---:R-:W-:Y:S05]  /*01b0*/  @P0 BRA `(.L_x_7) ;  /* 0x00000000000c0947 */ /* 0x007fea0003800000 */
[----:B------:R-:W-:-:S04]  /*01c0*/  IMAD R13, R0, R4, R9 ;  /* 0x00000004000d7224 */ /* 0x000fc800078e0209 */
[----:B---3--:R-:W-:-:S06]  /*01d0*/  IMAD.WIDE R12, R13, 0x4, R2 ;  /* 0x000000040d0c7825 */ /* 0x008fcc00078e0202 */
[----:B------:R0:W5:Y:S02]  /*01e0*/  LDG.E R12, desc[UR10][R12.64] ;  /* 0x0000000a0c0c7981 */ /* 0x000164000c1e1900 */
.L_x_7:
[----:B------:R-:W-:Y:S05]  /*01f0*/  WARPSYNC.ALL ;  /* 0x0000000000007948 */ /* 0x000fea0003800000 */
[----:B0----5:R-:W0:Y:S01]  /*0200*/  SHFL.DOWN PT, R13, R12, 0x10, 0x1f ;  /* 0x0a001f000c0d7f89 */ /* 0x021e2200000e0000 */
[----:B------:R-:W-:Y:S01]  /*0210*/  BAR.SYNC.DEFER_BLOCKING 0x0 ;  /* 0x0000000000007b1d */ /* 0x000fe20000010000 */
[----:B------:R-:W-:-:S05]  /*0220*/  LOP3.LUT P0, RZ, R8, 0x1f, RZ, 0xc0, !PT ;  /* 0x0000001f08ff7812 */ /* 0x000fca000780c0ff */
[----:B------:R-:W-:Y:S01]  /*0230*/  BSSY B0, `(.L_x_8) ;  /* 0x0000021000007945 */ /* 0x000fe20003800000 */
[----:B0-----:R-:W-:-:S05]  /*0240*/  FADD R13, R13, R12 ;  /* 0x0000000c0d0d7221 */ /* 0x001fca0000000000 */
[----:B------:R-:W0:Y:S02]  /*0250*/  SHFL.DOWN PT, R14, R13, 0x8, 0x1f ;  /* 0x09001f000d0e7f89 */ /* 0x000e2400000e0000 */
[----:B0-----:R-:W-:-:S05]  /*0260*/  FADD R14, R13, R14 ;  /* 0x0000000e0d0e7221 */ /* 0x001fca0000000000 */
[----:B------:R-:W0:Y:S02]  /*0270*/  SHFL.DOWN PT, R15, R14, 0x4, 0x1f ;  /* 0x08801f000e0f7f89 */ /* 0x000e2400000e0000 */
[----:B0-----:R-:W-:-:S05]  /*0280*/  FADD R15, R14, R15 ;  /* 0x0000000f0e0f7221 */ /* 0x001fca0000000000 */
[----:B------:R-:W0:Y:S02]  /*0290*/  SHFL.DOWN PT, R16, R15, 0x2, 0x1f ;  /* 0x08401f000f107f89 */ /* 0x000e2400000e0000 */
[----:B0-----:R-:W-:-:S05]  /*02a0*/  FADD R16, R15, R16 ;  /* 0x000000100f107221 */ /* 0x001fca0000000000 */
[----:B------:R-:W0:Y:S02]  /*02b0*/  SHFL.DOWN PT, R17, R16, 0x1, 0x1f ;  /* 0x08201f0010117f89 */ /* 0x000e2400000e0000 */
[----:B0-----:R-:W-:-:S05]  /*02c0*/  FADD R17, R16, R17 ;  /* 0x0000001110117221 */ /* 0x001fca0000000000 */
[----:B------:R0:W-:Y:S01]  /*02d0*/  @!P0 STS [R10+UR5], R17 ;  /* 0x000000110a008988 */ /* 0x0001e20008000805 */
[----:B------:R-:W-:Y:S01]  /*02e0*/  BAR.SYNC.DEFER_BLOCKING 0x0 ;  /* 0x0000000000007b1d */ /* 0x000fe20000010000 */
[----:B------:R-:W-:-:S13]  /*02f0*/  ISETP.GT.U32.AND P0, PT, R8, 0x1f, PT ;  /* 0x0000001f0800780c */ /* 0x000fda0003f04070 */
[----:B0-----:R-:W-:Y:S05]  /*0300*/  @P0 BRA `(.L_x_9) ;  /* 0x00000000004c0947 */ /* 0x001fea0003800000 */
[----:B------:R-:W-:Y:S01]  /*0310*/  IMAD.MOV.U32 R12, RZ, RZ, RZ ;  /* 0x000000ffff0c7224 */ /* 0x000fe200078e00ff */
[----:B------:R-:W-:Y:S01]  /*0320*/  UMOV UR6, 0xffffffff ;  /* 0xffffffff00067882 */ /* 0x000fe20000000000 */
[----:B------:R-:W-:-:S04]  /*0330*/  ISETP.NE.AND P0, PT, R8, RZ, PT ;  /* 0x000000ff0800720c */ /* 0x000fc80003f05270 */
[----:B------:R0:W1:Y:S01]  /*0340*/  @!P1 LDS R12, [R11+UR5] ;  /* 0x000000050b0c9984 */ /* 0x0000620008000800 */
[----:B------:R-:W-:Y:S08]  /*0350*/  BRA.DIV UR6, `(.L_x_10) ;  /* 0x00000002064c7947 */ /* 0x000ff0000b800000 */
[----:B-1----:R-:W1:Y:S02]  /*0360*/  SHFL.DOWN PT, R13, R12, 0x10, 0x1f ;  /* 0x0a001f000c0d7f89 */ /* 0x002e6400000e0000 */
[----:B-1----:R-:W-:-:S05]  /*0370*/  FADD R13, R13, R12 ;  /* 0x0000000c0d0d7221 */ /* 0x002fca0000000000 */
[----:B------:R-:W1:Y:S02]  /*0380*/  SHFL.DOWN PT, R14, R13, 0x8, 0x1f ;  /* 0x09001f000d0e7f89 */ /* 0x000e6400000e0000 */
[----:B-1----:R-:W-:-:S05]  /*0390*/  FADD R14, R13, R14 ;  /* 0x0000000e0d0e7221 */ /* 0x002fca0000000000 */
[----:B------:R-:W1:Y:S02]  /*03a0*/  SHFL.DOWN PT, R15, R14, 0x4, 0x1f ;  /* 0x08801f000e0f7f89 */ /* 0x000e6400000e0000 */
[----:B-1----:R-:W-:-:S05]  /*03b0*/  FADD R15, R14, R15 ;  /* 0x0000000f0e0f7221 */ /* 0x002fca0000000000 */
[----:B------:R-:W1:Y:S02]  /*03c0*/  SHFL.DOWN PT, R16, R15, 0x2, 0x1f ;  /* 0x08401f000f107f89 */ /* 0x000e6400000e0000 */
[----:B-1----:R-:W-:-:S05]  /*03d0*/  FADD R16, R15, R16 ;  /* 0x000000100f107221 */ /* 0x002fca0000000000 */
[----:B------:R1:W2:Y:S02]  /*03e0*/  SHFL.DOWN PT, R17, R16, 0x1, 0x1f ;  /* 0x08201f0010117f89 */ /* 0x0002a400000e0000 */
.L_x_17:
[----:B--2---:R-:W-:Y:S01]  /*03f0*/  FADD R13, R16, R17 ;  /* 0x00000011100d7221 */ /* 0x004fe20000000000 */
[----:B------:R-:W-:Y:S06]  /*0400*/  @P0 BRA `(.L_x_9) ;  /* 0x00000000000c0947 */ /* 0x000fec0003800000 */
[----:B------:R-:W2:Y:S02]  /*0410*/  LDG.E R12, desc[UR10][R6.64] ;  /* 0x0000000a060c7981 */ /* 0x000ea4000c1e1900 */
[----:B--2---:R-:W-:-:S05]  /*0420*/  FADD R13, R13, R12 ;  /* 0x0000000c0d0d7221 */ /* 0x004fca0000000000 */
[----:B------:R2:W-:Y:S02]  /*0430*/  STG.E desc[UR10][R6.64], R13 ;  /* 0x0000000d06007986 */ /* 0x0005e4000c10190a */
.L_x_9:
[----:B------:R-:W-:Y:S05]  /*0440*/  BSYNC B0 ;  /* 0x0000000000007941 */ /* 0x000fea0003800000 */
.L_x_8:
[----:B------:R-:W-:-:S04]  /*0450*/  IADD3 R9, PT, PT, R9, UR8, RZ ;  /* 0x0000000809097c10 */ /* 0x000fc8000fffe0ff */
[----:B------:R-:W-:-:S13]  /*0460*/  ISETP.GE.AND P0, PT, R9, UR4, PT ;  /* 0x0000000409007c0c */ /* 0x000fda000bf06270 */
[----:B------:R-:W-:Y:S05]  /*0470*/  @!P0 BRA `(.L_x_11) ;  /* 0xfffffffc003c8947 */ /* 0x000fea000383ffff */
[----:B------:R-:W-:Y:S05]  /*0480*/  EXIT ;  /* 0x000000000000794d */ /* 0x000fea0003800000 */
.L_x_10:
[----:B------:R-:W-:Y:S02]  /*0490*/  HFMA2 R21, -RZ, RZ, 0, 1.847743988037109375e-06 ;  /* 0x0000001fff157431 */ /* 0x000fe400000001ff */
[----:B------:R-:W-:Y:S01]  /*04a0*/  IMAD.MOV.U32 R19, RZ, RZ, 0x10 ;  /* 0x00000010ff137424 */ /* 0x000fe200078e00ff */
[----:B------:R-:W-:-:S07]  /*04b0*/  MOV R18, 0xffffffff ;  /* 0xffffffff00127802 */ /* 0x000fce0000000f00 */
[----:B01-3--:R-:W-:Y:S05]  /*04c0*/  WARPSYNC.COLLECTIVE R18, `(.L_x_12) ;  /* 0x0000000012087348 */ /* 0x00bfea0003c00000 */
[----:B-1----:R1:W2:Y:S02]  /*04d0*/  SHFL.DOWN P2, R17, R12, R19, R21 ;  /* 0x080000130c117389 */ /* 0x0022a40000040015 */
[----:B0123--:R-:W-:Y:S05]  /*04e0*/  ENDCOLLECTIVE ;  /* 0x000000000000791b */ /* 0x00ffea0003800000 */
.L_x_12:
[----:B------:R-:W-:Y:S02]  /*04f0*/  HFMA2 R19, -RZ, RZ, 0, 4.76837158203125e-07 ;  /* 0x00000008ff137431 */ /* 0x000fe400000001ff */
[----:B------:R-:W-:-:S04]  /*0500*/  IMAD.MOV.U32 R13, RZ, RZ, R17 ;  /* 0x000000ffff0d7224 */ /* 0x000fc800078e0011 */
[----:B------:R-:W-:-:S05]  /*0510*/  FADD R13, R13, R12 ;  /* 0x0000000c0d0d7221 */ /* 0x000fca0000000000 */
[----:B------:R-:W-:-:S07]  /*0520*/  MOV R12, R13 ;  /* 0x0000000d000c7202 */ /* 0x000fce0000000f00 */
[----:B------:R-:W-:Y:S05]  /*0530*/  WARPSYNC.COLLECTIVE R18, `(.L_x_13) ;  /* 0x0000000012087348 */ /* 0x000fea0003c00000 */
[----:B------:R0:W1:Y:S02]  /*0540*/  SHFL.DOWN P2, R17, R12, R19, R21 ;  /* 0x080000130c117389 */ /* 0x0000640000040015 */
[----:B01----:R-:W-:Y:S05]  /*0550*/  ENDCOLLECTIVE ;  /* 0x000000000000791b */ /* 0x003fea0003800000 */
.L_x_13:
[----:B------:R-:W-:Y:S02]  /*0560*/  HFMA2 R19, -RZ, RZ, 0, 2.384185791015625e-07 ;  /* 0x00000004ff137431 */ /* 0x000fe400000001ff */
[----:B------:R-:W-:-:S04]  /*0570*/  IMAD.MOV.U32 R14, RZ, RZ, R17 ;  /* 0x000000ffff0e7224 */ /* 0x000fc800078e0011 */
[----:B------:R-:W-:-:S05]  /*0580*/  FADD R14, R13, R14 ;  /* 0x0000000e0d0e7221 */ /* 0x000fca0000000000 */
[----:B------:R-:W-:-:S07]  /*0590*/  MOV R12, R14 ;  /* 0x0000000e000c7202 */ /* 0x000fce0000000f00 */
[----:B------:R-:W-:Y:S05]  /*05a0*/  WARPSYNC.COLLECTIVE R18, `(.L_x_14) ;  /* 0x0000000012087348 */ /* 0x000fea0003c00000 */
[----:B------:R0:W1:Y:S02]  /*05b0*/  SHFL.DOWN P2, R17, R12, R19, R21 ;  /* 0x080000130c117389 */ /* 0x0000640000040015 */
[----:B01----:R-:W-:Y:S05]  /*05c0*/  ENDCOLLECTIVE ;  /* 0x000000000000791b */ /* 0x003fea0003800000 */
.L_x_14:
[----:B------:R-:W-:Y:S02]  /*05d0*/  HFMA2 R19, -RZ, RZ, 0, 1.1920928955078125e-07 ;  /* 0x00000002ff137431 */ /* 0x000fe400000001ff */
[----:B------:R-:W-:-:S04]  /*05e0*/  IMAD.MOV.U32 R15, RZ, RZ, R17 ;  /* 0x000000ffff0f7224 */ /* 0x000fc800078e0011 */
[----:B------:R-:W-:-:S05]  /*05f0*/  FADD R15, R14, R15 ;  /* 0x0000000f0e0f7221 */ /* 0x000fca0000000000 */
[----:B------:R-:W-:-:S07]  /*0600*/  MOV R12, R15 ;  /* 0x0000000f000c7202 */ /* 0x000fce0000000f00 */
[----:B------:R-:W-:Y:S05]  /*0610*/  WARPSYNC.COLLECTIVE R18, `(.L_x_15) ;  /* 0x0000000012087348 */ /* 0x000fea0003c00000 */
[----:B------:R0:W1:Y:S02]  /*0620*/  SHFL.DOWN P2, R17, R12, R19, R21 ;  /* 0x080000130c117389 */ /* 0x0000640000040015 */
[----:B01----:R-:W-:Y:S05]  /*0630*/  ENDCOLLECTIVE ;  /* 0x000000000000791b */ /* 0x003fea0003800000 */
.L_x_15:
[----:B------:R-:W-:Y:S02]  /*0640*/  HFMA2 R19, -RZ, RZ, 0, 5.9604644775390625e-08 ;  /* 0x00000001ff137431 */ /* 0x000fe400000001ff */
[----:B------:R-:W-:-:S04]  /*0650*/  IMAD.MOV.U32 R16, RZ, RZ, R17 ;  /* 0x000000ffff107224 */ /* 0x000fc800078e0011 */
[----:B------:R-:W-:-:S05]  /*0660*/  FADD R16, R15, R16 ;  /* 0x000000100f107221 */ /* 0x000fca0000000000 */
[----:B------:R-:W-:-:S07]  /*0670*/  MOV R12, R16 ;  /* 0x00000010000c7202 */ /* 0x000fce0000000f00 */
[----:B------:R-:W-:Y:S05]  /*0680*/  WARPSYNC.COLLECTIVE R18, `(.L_x_16) ;  /* 0x0000000012087348 */ /* 0x000fea0003c00000 */
[----:B------:R0:W1:Y:S02]  /*0690*/  SHFL.DOWN P2, R17, R12, R19, R21 ;  /* 0x080000130c117389 */ /* 0x0000640000040015 */
[----:B01----:R-:W-:Y:S05]  /*06a0*/  ENDCOLLECTIVE ;  /* 0x000000000000791b */ /* 0x003fea0003800000 */
.L_x_16:
[----:B------:R-:W-:Y:S05]  /*06b0*/  BRA `(.L_x_17) ;  /* 0xfffffffc004c7947 */ /* 0x000fea000383ffff */
.L_x_18:
        /* <DEDUP_REMOVED lines=12> */
.L_x_41:


//--------------------- .text._Z9row_sums4PKfPfm  --------------------------
	.section	.text._Z9row_sums4PKfPfm,"ax",@progbits
	.align	128
        .global         _Z9row_sums4PKfPfm
        .type           _Z9row_sums4PKfPfm,@function
        .size           _Z9row_sums4PKfPfm,(.L_x_42 - _Z9row_sums4PKfPfm)
        .other          _Z9row_sums4PKfPfm,@"STO_CUDA_ENTRY STV_DEFAULT"
_Z9row_sums4PKfPfm:
.text._Z9row_sums4PKfPfm:
[----:B------:R-:W-:Y:S01]  /*0000*/  LDC R1, c[0x0][0x37c] ;  /* 0x0000df00ff017b82 */ /* 0x000fe20000000800 */
[----:B------:R-:W0:Y:S07]  /*0010*/  S2R R0, SR_TID.X ;  /* 0x0000000000007919 */ /* 0x000e2e0000002100 */
[----:B------:R-:W1:Y:S01]  /*0020*/  S2UR UR4, SR_CTAID.X ;  /* 0x00000000000479c3 */ /* 0x000e620000002500 */
[----:B------:R-:W2:Y:S01]  /*0030*/  LDCU.64 UR8, c[0x0][0x390] ;  /* 0x00007200ff0877ac */ /* 0x000ea20008000a00 */
[----:B------:R-:W-:Y:S01]  /*0040*/  BSSY.RECONVERGENT B0, `(.L_x_19) ;  /* 0x000001d000007945 */ /* 0x000fe20003800200 */
[----:B------:R-:W-:-:S05]  /*0050*/  IMAD.MOV.U32 R6, RZ, RZ, RZ ;  /* 0x000000ffff067224 */ /* 0x000fca00078e00ff */
[----:B------:R-:W1:Y:S01]  /*0060*/  LDC R3, c[0x0][0x360] ;  /* 0x0000d800ff037b82 */ /* 0x000e620000000800 */
[----:B0-----:R-:W-:Y:S01]  /*0070*/  LOP3.LUT R2, R0, 0x1f, RZ, 0xc0, !PT ;  /* 0x0000001f00027812 */ /* 0x001fe200078ec0ff */
[----:B-1----:R-:W-:Y:S01]  /*0080*/  IMAD R4, R3, UR4, R0 ;  /* 0x0000000403047c24 */ /* 0x002fe2000f8e0200 */
[----:B------:R-:W0:Y:S04]  /*0090*/  LDCU.64 UR4, c[0x0][0x358] ;  /* 0x00006b00ff0477ac */ /* 0x000e280008000a00 */
[----:B--2---:R-:W-:-:S04]  /*00a0*/  ISETP.GE.U32.AND P0, PT, R4, UR8, PT ;  /* 0x0000000804007c0c */ /* 0x004fc8000bf06070 */
[----:B------:R-:W-:-:S13]  /*00b0*/  ISETP.GE.U32.AND.EX P0, PT, RZ, UR9, PT, P0 ;  /* 0x00000009ff007c0c */ /* 0x000fda000bf06100 */
[----:B0-----:R-:W-:Y:S05]  /*00c0*/  @P0 BRA `(.L_x_20) ;  /* 0x0000000000500947 */ /* 0x001fea0003800000 */
[----:B------:R-:W0:Y:S01]  /*00d0*/  LDCU UR6, c[0x0][0x370] ;  /* 0x00006e00ff0677ac */ /* 0x000e220008000800 */
[----:B------:R-:W-:Y:S01]  /*00e0*/  HFMA2 R8, -RZ, RZ, 0, 0 ;  /* 0x00000000ff087431 */ /* 0x000fe200000001ff */
[----:B------:R-:W-:Y:S01]  /*00f0*/  BSSY.RECONVERGENT B1, `(.L_x_21) ;  /* 0x000000a000017945 */ /* 0x000fe20003800200 */
[----:B------:R-:W-:Y:S02]  /*0100*/  IMAD.MOV.U32 R7, RZ, RZ, R4 ;  /* 0x000000ffff077224 */ /* 0x000fe400078e0004 */
[----:B0-----:R-:W-:-:S07]  /*0110*/  IMAD R6, R3, UR6, RZ ;  /* 0x0000000603067c24 */ /* 0x001fce000f8e02ff */
.L_x_22:
[----:B------:R-:W-:Y:S01]  /*0120*/  IMAD.MOV.U32 R4, RZ, RZ, R7 ;  /* 0x000000ffff047224 */ /* 0x000fe200078e0007 */
[----:B------:R-:W-:Y:S02]  /*0130*/  IADD3 R7, P1, PT, R6, R7, RZ ;  /* 0x0000000706077210 */ /* 0x000fe40007f3e0ff */
[----:B------:R-:W-:Y:S02]  /*0140*/  MOV R5, R8 ;  /* 0x0000000800057202 */ /* 0x000fe40000000f00 */
[----:B------:R-:W-:Y:S01]  /*0150*/  ISETP.GE.U32.AND P0, PT, R7, UR8, PT ;  /* 0x0000000807007c0c */ /* 0x000fe2000bf06070 */
[----:B------:R-:W-:-:S05]  /*0160*/  IMAD.X R8, RZ, RZ, R8, P1 ;  /* 0x000000ffff087224 */ /* 0x000fca00008e0608 */
[----:B------:R-:W-:-:S13]  /*0170*/  ISETP.GE.U32.AND.EX P0, PT, R8, UR9, PT, P0 ;  /* 0x0000000908007c0c */ /* 0x000fda000bf06100 */
[----:B------:R-:W-:Y:S05]  /*0180*/  @!P0 BRA `(.L_x_22) ;  /* 0xfffffffc00e48947 */ /* 0x000fea000383ffff */
[----:B------:R-:W-:Y:S05]  /*0190*/  BSYNC.RECONVERGENT B1 ;  /* 0x0000000000017941 */ /* 0x000fea0003800200 */
.L_x_21:
[----:B------:R-:W0:Y:S01]  /*01a0*/  S2R R7, SR_CTAID.Y ;  /* 0x0000000000077919 */ /* 0x000e220000002600 */
[----:B------:R-:W1:Y:S01]  /*01b0*/  LDCU.64 UR6, c[0x0][0x380] ;  /* 0x00007000ff0677ac */ /* 0x000e620008000a00 */
[----:B0-----:R-:W-:-:S04]  /*01c0*/  IMAD.WIDE.U32 R4, R7, UR8, R4 ;  /* 0x0000000807047c25 */ /* 0x001fc8000f8e0004 */
[----:B------:R-:W-:Y:S01]  /*01d0*/  IMAD R7, R7, UR9, R5 ;  /* 0x0000000907077c24 */ /* 0x000fe2000f8e0205 */
[----:B-1----:R-:W-:-:S04]  /*01e0*/  LEA R6, P0, R4, UR6, 0x2 ;  /* 0x0000000604067c11 */ /* 0x002fc8000f8010ff */
[----:B------:R-:W-:-:S05]  /*01f0*/  LEA.HI.X R7, R4, UR7, R7, 0x2, P0 ;  /* 0x0000000704077c11 */ /* 0x000fca00080f1407 */
[----:B------:R0:W5:Y:S04]  /*0200*/  LDG.E R6, desc[UR4][R6.64] ;  /* 0x0000000406067981 */ /* 0x000168000c1e1900 */
.L_x_20:
[----:B------:R-:W-:Y:S05]  /*0210*/  BSYNC.RECONVERGENT B0 ;  /* 0x0000000000007941 */ /* 0x000fea0003800200 */
.L_x_19:
[----:B-----5:R-:W1:Y:S01]  /*0220*/  SHFL.DOWN PT, R5, R6, 0x10, 0x1f ;  /* 0x0a001f0006057f89 */ /* 0x020e6200000e0000 */
[----:B------:R-:W-:Y:S01]  /*0230*/  BAR.SYNC.DEFER_BLOCKING 0x0 ;  /* 0x0000000000007b1d */ /* 0x000fe20000010000 */
[----:B------:R-:W-:Y:S02]  /*0240*/  ISETP.NE.AND P0, PT, R2, RZ, PT ;  /* 0x000000ff0200720c */ /* 0x000fe40003f05270 */
[----:B------:R-:W-:-:S11]  /*0250*/  ISETP.GT.U32.AND P1, PT, R0, 0x1f, PT ;  /* 0x0000001f0000780c */ /* 0x000fd60003f24070 */
[----:B------:R-:W2:Y:S01]  /*0260*/  @!P0 S2R R11, SR_CgaCtaId ;  /* 0x00000000000b8919 */ /* 0x000ea20000008800 */
[----:B------:R-:W-:Y:S01]  /*0270*/  @!P0 MOV R10, 0x400 ;  /* 0x00000400000a8802 */ /* 0x000fe20000000f00 */
[----:B-1----:R-:W-:Y:S01]  /*0280*/  FADD R5, R5, R6 ;  /* 0x0000000605057221 */ /* 0x002fe20000000000 */
[----:B------:R-:W-:-:S04]  /*0290*/  @!P0 SHF.R.U32.HI R6, RZ, 0x3, R0 ;  /* 0x00000003ff068819 */ /* 0x000fc80000011600 */
[----:B------:R-:W1:Y:S01]  /*02a0*/  SHFL.DOWN PT, R4, R5, 0x8, 0x1f ;  /* 0x09001f0005047f89 */ /* 0x000e6200000e0000 */
[----:B------:R-:W-:Y:S01]  /*02b0*/  @!P0 LOP3.LUT R6, R6, 0x7c, RZ, 0xc0, !PT ;  /* 0x0000007c06068812 */ /* 0x000fe200078ec0ff */
[----:B-1----:R-:W-:Y:S01]  /*02c0*/  FADD R4, R5, R4 ;  /* 0x0000000405047221 */ /* 0x002fe20000000000 */
[----:B--2---:R-:W-:-:S04]  /*02d0*/  @!P0 LEA R5, R11, R10, 0x18 ;  /* 0x0000000a0b058211 */ /* 0x004fc800078ec0ff */
[----:B0-----:R-:W0:Y:S01]  /*02e0*/  SHFL.DOWN PT, R7, R4, 0x4, 0x1f ;  /* 0x08801f0004077f89 */ /* 0x001e2200000e0000 */
[----:B------:R-:W-:Y:S01]  /*02f0*/  @!P0 IADD3 R5, PT, PT, R6, R5, RZ ;  /* 0x0000000506058210 */ /* 0x000fe20007ffe0ff */
[----:B0-----:R-:W-:-:S05]  /*0300*/  FADD R7, R4, R7 ;  /* 0x0000000704077221 */ /* 0x001fca0000000000 */
[----:B------:R-:W0:Y:S02]  /*0310*/  SHFL.DOWN PT, R8, R7, 0x2, 0x1f ;  /* 0x08401f0007087f89 */ /* 0x000e2400000e0000 */
[----:B0-----:R-:W-:-:S05]  /*0320*/  FADD R8, R7, R8 ;  /* 0x0000000807087221 */ /* 0x001fca0000000000 */
[----:B------:R-:W0:Y:S02]  /*0330*/  SHFL.DOWN PT, R9, R8, 0x1, 0x1f ;  /* 0x08201f0008097f89 */ /* 0x000e2400000e0000 */
[----:B0-----:R-:W-:-:S05]  /*0340*/  FADD R4, R8, R9 ;  /* 0x0000000908047221 */ /* 0x001fca0000000000 */
[----:B------:R0:W-:Y:S01]  /*0350*/  @!P0 STS [R5], R4 ;  /* 0x0000000405008388 */ /* 0x0001e20000000800 */
[----:B------:R-:W-:Y:S06]  /*0360*/  BAR.SYNC.DEFER_BLOCKING 0x0 ;  /* 0x0000000000007b1d */ /* 0x000fec0000010000 */
[----:B------:R-:W-:Y:S05]  /*0370*/  @P1 EXIT ;  /* 0x000000000000194d */ /* 0x000fea0003800000 */
[----:B------:R-:W-:-:S04]  /*0380*/  SHF.R.U32.HI R3, RZ, 0x5, R3 ;  /* 0x00000005ff037819 */ /* 0x000fc80000011603 */
[----:B------:R-:W-:-:S13]  /*0390*/  ISETP.GE.U32.AND P0, PT, R2, R3, PT ;  /* 0x000000030200720c */ /* 0x000fda0003f06070 */
[----:B0-----:R-:W0:Y:S01]  /*03a0*/  @!P0 S2R R4, SR_CgaCtaId ;  /* 0x0000000000048919 */ /* 0x001e220000008800 */
[----:B------:R-:W-:-:S04]  /*03b0*/  @!P0 MOV R3, 0x400 ;  /* 0x0000040000038802 */ /* 0x000fc80000000f00 */
[----:B0-----:R-:W-:Y:S01]  /*03c0*/  @!P0 LEA R5, R4, R3, 0x18 ;  /* 0x0000000304058211 */ /* 0x001fe200078ec0ff */
[----:B------:R-:W-:-:S03]  /*03d0*/  IMAD.MOV.U32 R3, RZ, RZ, RZ ;  /* 0x000000ffff037224 */ /* 0x000fc600078e00ff */
[----:B------:R-:W-:-:S05]  /*03e0*/  @!P0 LEA R2, R2, R5, 0x2 ;  /* 0x0000000502028211 */ /* 0x000fca00078e10ff */
[----:B------:R-:W0:Y:S01]  /*03f0*/  @!P0 LDS R3, [R2] ;  /* 0x0000000002038984 */ /* 0x000e220000000800 */
[----:B------:R-:W-:-:S03]  /*0400*/  ISETP.NE.AND P0, PT, R0, RZ, PT ;  /* 0x000000ff0000720c */ /* 0x000fc60003f05270 */
[----:B0-----:R-:W0:Y:S02]  /*0410*/  SHFL.DOWN PT, R4, R3, 0x10, 0x1f ;  /* 0x0a001f0003047f89 */ /* 0x001e2400000e0000 */
[----:B0-----:R-:W-:-:S05]  /*0420*/  FADD R4, R4, R3 ;  /* 0x0000000304047221 */ /* 0x001fca0000000000 */
[----:B------:R-:W0:Y:S02]  /*0430*/  SHFL.DOWN PT, R5, R4, 0x8, 0x1f ;  /* 0x09001f0004057f89 */ /* 0x000e2400000e0000 */
[----:B0-----:R-:W-:-:S05]  /*0440*/  FADD R5, R4, R5 ;  /* 0x0000000504057221 */ /* 0x001fca0000000000 */
[----:B------:R-:W0:Y:S02]  /*0450*/  SHFL.DOWN PT, R6, R5, 0x4, 0x1f ;  /* 0x08801f0005067f89 */ /* 0x000e2400000e0000 */
[----:B0-----:R-:W-:-:S05]  /*0460*/  FADD R6, R5, R6 ;  /* 0x0000000605067221 */ /* 0x001fca0000000000 */
[----:B------:R-:W0:Y:S02]  /*0470*/  SHFL.DOWN PT, R7, R6, 0x2, 0x1f ;  /* 0x08401f0006077f89 */ /* 0x000e2400000e0000 */
[----:B0-----:R-:W-:-:S05]  /*0480*/  FADD R7, R6, R7 ;  /* 0x0000000706077221 */ /* 0x001fca0000000000 */
[----:B------:R0:W1:Y:S01]  /*0490*/  SHFL.DOWN PT, R0, R7, 0x1, 0x1f ;  /* 0x08201f0007007f89 */ /* 0x00006200000e0000 */
[----:B------:R-:W-:Y:S05]  /*04a0*/  @P0 EXIT ;  /* 0x000000000000094d */ /* 0x000fea0003800000 */
[----:B------:R-:W2:Y:S01]  /*04b0*/  S2R R5, SR_CTAID.Y ;  /* 0x0000000000057919 */ /* 0x000ea20000002600 */
[----:B------:R-:W2:Y:S01]  /*04c0*/  LDC.64 R2, c[0x0][0x388] ;  /* 0x0000e200ff027b82 */ /* 0x000ea20000000a00 */
[----:B01----:R-:W-:Y:S01]  /*04d0*/  FADD R7, R7, R0 ;  /* 0x0000000007077221 */ /* 0x003fe20000000000 */
[----:B--2---:R-:W-:-:S05]  /*04e0*/  IMAD.WIDE.U32 R2, R5, 0x4, R2 ;  /* 0x0000000405027825 */ /* 0x004fca00078e0002 */
[----:B------:R-:W-:Y:S01]  /*04f0*/  REDG.E.ADD.F32.FTZ.RN.STRONG.GPU desc[UR4][R2.64], R7 ;  /* 0x00000007020079a6 */ /* 0x000fe2000c12f304 */
[----:B------:R-:W-:Y:S05]  /*0500*/  EXIT ;  /* 0x000000000000794d */ /* 0x000fea0003800000 */
.L_x_23:
        /* <DEDUP_REMOVED lines=15> */
.L_x_42:


//--------------------- .text._Z9row_sums3PKfPfm  --------------------------
	.section	.text._Z9row_sums3PKfPfm,"ax",@progbits
	.align	128
        .global         _Z9row_sums3PKfPfm
        .type           _Z9row_sums3PKfPfm,@function
        .size           _Z9row_sums3PKfPfm,(.L_x_43 - _Z9row_sums3PKfPfm)
        .other          _Z9row_sums3PKfPfm,@"STO_CUDA_ENTRY STV_DEFAULT"
_Z9row_sums3PKfPfm:
.text._Z9row_sums3PKfPfm:
[----:B------:R-:W-:Y:S01]  /*0000*/  LDC R1, c[0x0][0x37c] ;  /* 0x0000df00ff017b82 */ /* 0x000fe20000000800 */
[----:B------:R-:W0:Y:S07]  /*0010*/  S2R R2, SR_TID.X ;  /* 0x0000000000027919 */ /* 0x000e2e0000002100 */
[----:B------:R-:W1:Y:S01]  /*0020*/  S2UR UR5, SR_CgaCtaId ;  /* 0x00000000000579c3 */ /* 0x000e620000008800 */
[----:B------:R-:W2:Y:S01]  /*0030*/  LDCU.64 UR10, c[0x0][0x390] ;  /* 0x00007200ff0a77ac */ /* 0x000ea20008000a00 */
[----:B------:R-:W-:Y:S01]  /*0040*/  BSSY.RECONVERGENT B0, `(.L_x_24) ;  /* 0x0000023000007945 */ /* 0x000fe20003800200 */
[----:B------:R-:W-:Y:S01]  /*0050*/  UMOV UR4, 0x400 ;  /* 0x0000040000047882 */ /* 0x000fe20000000000 */
[----:B------:R-:W3:Y:S04]  /*0060*/  LDCU.64 UR6, c[0x0][0x358] ;  /* 0x00006b00ff0677ac */ /* 0x000ee80008000a00 */
[----:B------:R-:W4:Y:S08]  /*0070*/  S2UR UR8, SR_CTAID.X ;  /* 0x00000000000879c3 */ /* 0x000f300000002500 */
[----:B------:R-:W4:Y:S01]  /*0080*/  LDC R5, c[0x0][0x360] ;  /* 0x0000d800ff057b82 */ /* 0x000f220000000800 */
[----:B-1----:R-:W-:-:S06]  /*0090*/  ULEA UR4, UR5, UR4, 0x18 ;  /* 0x0000000405047291 */ /* 0x002fcc000f8ec0ff */
[----:B0-----:R-:W-:-:S05]  /*00a0*/  LEA R0, R2, UR4, 0x2 ;  /* 0x0000000402007c11 */ /* 0x001fca000f8e10ff */
[----:B------:R0:W-:Y:S01]  /*00b0*/  STS [R0], RZ ;  /* 0x000000ff00007388 */ /* 0x0001e20000000800 */
[----:B----4-:R-:W-:Y:S01]  /*00c0*/  IMAD R3, R5, UR8, R2 ;  /* 0x0000000805037c24 */ /* 0x010fe2000f8e0202 */
[----:B------:R-:W1:Y:S04]  /*00d0*/  LDCU.64 UR8, c[0x0][0x380] ;  /* 0x00007000ff0877ac */ /* 0x000e680008000a00 */
[----:B--2---:R-:W-:-:S04]  /*00e0*/  ISETP.GE.U32.AND P0, PT, R3, UR10, PT ;  /* 0x0000000a03007c0c */ /* 0x004fc8000bf06070 */
[----:B------:R-:W-:-:S13]  /*00f0*/  ISETP.GE.U32.AND.EX P0, PT, RZ, UR11, PT, P0 ;  /* 0x0000000bff007c0c */ /* 0x000fda000bf06100 */
[----:B01-3--:R-:W-:Y:S05]  /*0100*/  @P0 BRA `(.L_x_25) ;  /* 0x0000000000580947 */ /* 0x00bfea0003800000 */
[----:B------:R-:W0:Y:S01]  /*0110*/  S2R R11, SR_CTAID.Y ;  /* 0x00000000000b7919 */ /* 0x000e220000002600 */
[----:B------:R-:W1:Y:S01]  /*0120*/  LDCU UR5, c[0x0][0x370] ;  /* 0x00006e00ff0577ac */ /* 0x000e620008000800 */
[----:B------:R-:W-:Y:S01]  /*0130*/  HFMA2 R9, -RZ, RZ, 0, 0 ;  /* 0x00000000ff097431 */ /* 0x000fe200000001ff */
[----:B------:R-:W-:Y:S01]  /*0140*/  BSSY.RECONVERGENT B1, `(.L_x_26) ;  /* 0x0000011000017945 */ /* 0x000fe20003800200 */
[----:B------:R-:W-:Y:S02]  /*0150*/  IMAD.MOV.U32 R8, RZ, RZ, R3 ;  /* 0x000000ffff087224 */ /* 0x000fe400078e0003 */
[----:B------:R-:W-:Y:S02]  /*0160*/  IMAD.MOV.U32 R13, RZ, RZ, RZ ;  /* 0x000000ffff0d7224 */ /* 0x000fe400078e00ff */
[----:B-1----:R-:W-:-:S07]  /*0170*/  IMAD R3, R5, UR5, RZ ;  /* 0x0000000505037c24 */ /* 0x002fce000f8e02ff */
.L_x_27:
[----:B------:R-:W-:Y:S01]  /*0180*/  MOV R5, R13 ;  /* 0x0000000d00057202 */ /* 0x000fe20000000f00 */
[----:B------:R-:W-:-:S04]  /*0190*/  IMAD.MOV.U32 R4, RZ, RZ, R8 ;  /* 0x000000ffff047224 */ /* 0x000fc800078e0008 */
[----:B0-----:R-:W-:-:S04]  /*01a0*/  IMAD.WIDE.U32 R4, R11, UR10, R4 ;  /* 0x0000000a0b047c25 */ /* 0x001fc8000f8e0004 */
[----:B------:R-:W-:Y:S01]  /*01b0*/  IMAD R5, R11, UR11, R5 ;  /* 0x0000000b0b057c24 */ /* 0x000fe2000f8e0205 */
[----:B------:R-:W-:-:S04]  /*01c0*/  LEA R6, P0, R4, UR8, 0x2 ;  /* 0x0000000804067c11 */ /* 0x000fc8000f8010ff */
[----:B------:R-:W-:-:S05]  /*01d0*/  LEA.HI.X R7, R4, UR9, R5, 0x2, P0 ;  /* 0x0000000904077c11 */ /* 0x000fca00080f1405 */
[----:B------:R-:W2:Y:S01]  /*01e0*/  LDG.E R6, desc[UR6][R6.64] ;  /* 0x0000000606067981 */ /* 0x000ea2000c1e1900 */
[----:B------:R-:W-:-:S05]  /*01f0*/  IADD3 R8, P0, PT, R3, R8, RZ ;  /* 0x0000000803087210 */ /* 0x000fca0007f1e0ff */
[----:B------:R-:W-:Y:S01]  /*0200*/  IMAD.X R13, RZ, RZ, R13, P0 ;  /* 0x000000ffff0d7224 */ /* 0x000fe200000e060d */
[----:B------:R-:W-:-:S04]  /*0210*/  ISETP.GE.U32.AND P0, PT, R8, UR10, PT ;  /* 0x0000000a08007c0c */ /* 0x000fc8000bf06070 */
[----:B------:R-:W-:Y:S01]  /*0220*/  ISETP.GE.U32.AND.EX P0, PT, R13, UR11, PT, P0 ;  /* 0x0000000b0d007c0c */ /* 0x000fe2000bf06100 */
[----:B--2---:R-:W-:-:S12]  /*0230*/  FADD R9, R6, R9 ;  /* 0x0000000906097221 */ /* 0x004fd80000000000 */
[----:B------:R-:W-:Y:S05]  /*0240*/  @!P0 BRA `(.L_x_27) ;  /* 0xfffffffc00cc8947 */ /* 0x000fea000383ffff */
[----:B------:R-:W-:Y:S05]  /*0250*/  BSYNC.RECONVERGENT B1 ;  /* 0x0000000000017941 */ /* 0x000fea0003800200 */
.L_x_26:
[----:B------:R0:W-:Y:S02]  /*0260*/  STS [R0], R9 ;  /* 0x0000000900007388 */ /* 0x0001e40000000800 */
.L_x_25:
[----:B------:R-:W-:Y:S05]  /*0270*/  BSYNC.RECONVERGENT B0 ;  /* 0x0000000000007941 */ /* 0x000fea0003800200 */
.L_x_24:
[----:B------:R-:W-:Y:S01]  /*0280*/  BAR.SYNC.DEFER_BLOCKING 0x0 ;  /* 0x0000000000007b1d */ /* 0x000fe20000010000 */
[C---:B------:R-:W-:Y:S02]  /*0290*/  ISETP.GT.U32.AND P0, PT, R2.reuse, 0x1ff, PT ;  /* 0x000001ff0200780c */ /* 0x040fe40003f04070 */
[----:B------:R-:W-:-:S11]  /*02a0*/  ISETP.GT.U32.AND P1, PT, R2, 0xff, PT ;  /* 0x000000ff0200780c */ /* 0x000fd60003f24070 */
[----:B------:R-:W-:Y:S04]  /*02b0*/  @!P0 LDS R3, [R0+0x800] ;  /* 0x0008000000038984 */ /* 0x000fe80000000800 */
[----:B------:R-:W1:Y:S02]  /*02c0*/  @!P0 LDS R4, [R0] ;  /* 0x0000000000048984 */ /* 0x000e640000000800 */
[----:B-1----:R-:W-:-:S05]  /*02d0*/  @!P0 FADD R3, R3, R4 ;  /* 0x0000000403038221 */ /* 0x002fca0000000000 */
[----:B------:R-:W-:Y:S01]  /*02e0*/  @!P0 STS [R0], R3 ;  /* 0x0000000300008388 */ /* 0x000fe20000000800 */
[----:B------:R-:W-:Y:S01]  /*02f0*/  BAR.SYNC.DEFER_BLOCKING 0x0 ;  /* 0x0000000000007b1d */ /* 0x000fe20000010000 */
[----:B------:R-:W-:-:S05]  /*0300*/  ISETP.GT.U32.AND P0, PT, R2, 0x7f, PT ;  /* 0x0000007f0200780c */ /* 0x000fca0003f04070 */
        /* <DEDUP_REMOVED lines=41> */
[----:B------:R-:W-:-:S05]  /*05a0*/  ISETP.NE.AND P1, PT, R2, RZ, PT ;  /* 0x000000ff0200720c */ /* 0x000fca0003f25270 */
[----:B------:R-:W-:Y:S04]  /*05b0*/  @!P0 LDS R4, [R0+0x8] ;  /* 0x0000080000048984 */ /* 0x000fe80000000800 */
[----:B------:R-:W1:Y:S02]  /*05c0*/  @!P0 LDS R7, [R0] ;  /* 0x0000000000078984 */ /* 0x000e640000000800 */
[----:B-1----:R-:W-:-:S05]  /*05d0*/  @!P0 FADD R7, R4, R7 ;  /* 0x0000000704078221 */ /* 0x002fca0000000000 */
[----:B------:R-:W-:Y:S01]  /*05e0*/  @!P0 STS [R0], R7 ;  /* 0x0000000700008388 */ /* 0x000fe20000000800 */
[----:B------:R-:W-:Y:S06]  /*05f0*/  BAR.SYNC.DEFER_BLOCKING 0x0 ;  /* 0x0000000000007b1d */ /* 0x000fec0000010000 */
[----:B------:R-:W-:Y:S04]  /*0600*/  @!P1 LDS R2, [UR4+0x4] ;  /* 0x00000404ff029984 */ /* 0x000fe80008000800 */
[----:B------:R-:W1:Y:S02]  /*0610*/  @!P1 LDS R3, [R0] ;  /* 0x0000000000039984 */ /* 0x000e640000000800 */
[----:B-1----:R-:W-:-:S05]  /*0620*/  @!P1 FADD R3, R2, R3 ;  /* 0x0000000302039221 */ /* 0x002fca0000000000 */
[----:B------:R1:W-:Y:S01]  /*0630*/  @!P1 STS [R0], R3 ;  /* 0x0000000300009388 */ /* 0x0003e20000000800 */
[----:B------:R-:W-:Y:S06]  /*0640*/  BAR.SYNC.DEFER_BLOCKING 0x0 ;  /* 0x0000000000007b1d */ /* 0x000fec0000010000 */
[----:B------:R-:W-:Y:S05]  /*0650*/  @P1 EXIT ;  /* 0x000000000000194d */ /* 0x000fea0003800000 */
[----:B------:R-:W2:Y:S01]  /*0660*/  LDS R5, [UR4] ;  /* 0x00000004ff057984 */ /* 0x000ea20008000800 */
[----:B-1----:R-:W1:Y:S01]  /*0670*/  LDC.64 R2, c[0x0][0x388] ;  /* 0x0000e200ff027b82 */ /* 0x002e620000000a00 */
[----:B------:R-:W1:Y:S02]  /*0680*/  S2R R7, SR_CTAID.Y ;  /* 0x0000000000077919 */ /* 0x000e640000002600 */
[----:B-1----:R-:W-:-:S05]  /*0690*/  IMAD.WIDE.U32 R2, R7, 0x4, R2 ;  /* 0x0000000407027825 */ /* 0x002fca00078e0002 */
[----:B--2---:R-:W-:Y:S01]  /*06a0*/  REDG.E.ADD.F32.FTZ.RN.STRONG.GPU desc[UR6][R2.64], R5 ;  /* 0x00000005020079a6 */ /* 0x004fe2000c12f306 */
[----:B------:R-:W-:Y:S05]  /*06b0*/  EXIT ;  /* 0x000000000000794d */ /* 0x000fea0003800000 */
.L_x_28:
        /* <DEDUP_REMOVED lines=12> */
.L_x_43:


//--------------------- .text._Z9row_sums2PKfPfim --------------------------
	.section	.text._Z9row_sums2PKfPfim,"ax",@progbits
	.align	128
        .global         _Z9row_sums2PKfPfim
        .type           _Z9row_sums2PKfPfim,@function
        .size           _Z9row_sums2PKfPfim,(.L_x_44 - _Z9row_sums2PKfPfim)
        .other          _Z9row_sums2PKfPfim,@"STO_CUDA_ENTRY STV_DEFAULT"
_Z9row_sums2PKfPfim:
.text._Z9row_sums2PKfPfim:
        /* <DEDUP_REMOVED lines=17> */
[----:B------:R-:W0:Y:S01]  /*0110*/  LDC R15, c[0x0][0x390] ;  /* 0x0000e400ff0f7b82 */ /* 0x000e220000000800 */
[----:B------:R-:W1:Y:S01]  /*0120*/  LDCU UR5, c[0x0][0x370] ;  /* 0x00006e00ff0577ac */ /* 0x000e620008000800 */
[----:B------:R-:W-:Y:S01]  /*0130*/  HFMA2 R11, -RZ, RZ, 0, 0 ;  /* 0x00000000ff0b7431 */ /* 0x000fe200000001ff */
[----:B------:R-:W-:Y:S01]  /*0140*/  BSSY.RECONVERGENT B1, `(.L_x_31) ;  /* 0x0000014000017945 */ /* 0x000fe20003800200 */
[----:B------:R-:W-:Y:S02]  /*0150*/  IMAD.MOV.U32 R8, RZ, RZ, R3 ;  /* 0x000000ffff087224 */ /* 0x000fe400078e0003 */
[----:B------:R-:W-:Y:S02]  /*0160*/  IMAD.MOV.U32 R9, RZ, RZ, RZ ;  /* 0x000000ffff097224 */ /* 0x000fe400078e00ff */
[----:B-1----:R-:W-:Y:S01]  /*0170*/  IMAD R3, R5, UR5, RZ ;  /* 0x0000000505037c24 */ /* 0x002fe2000f8e02ff */
[----:B0-----:R-:W-:-:S05]  /*0180*/  SHF.R.S32.HI R4, RZ, 0x1f, R15 ;  /* 0x0000001fff047819 */ /* 0x001fca000001140f */
[----:B------:R-:W-:-:S04]  /*0190*/  IMAD R4, R4, UR10, RZ ;  /* 0x0000000a04047c24 */ /* 0x000fc8000f8e02ff */
[----:B------:R-:W-:-:S07]  /*01a0*/  IMAD R13, R15, UR11, R4 ;  /* 0x0000000b0f0d7c24 */ /* 0x000fce000f8e0204 */
.L_x_32:
[----:B------:R-:W-:Y:S01]  /*01b0*/  MOV R4, R8 ;  /* 0x0000000800047202 */ /* 0x000fe20000000f00 */
[----:B------:R-:W-:-:S04]  /*01c0*/  IMAD.MOV.U32 R5, RZ, RZ, R11 ;  /* 0x000000ffff057224 */ /* 0x000fc800078e000b */
[----:B------:R-:W-:-:S05]  /*01d0*/  IMAD.WIDE.U32 R4, R15, UR10, R4 ;  /* 0x0000000a0f047c25 */ /* 0x000fca000f8e0004 */
[----:B------:R-:W-:Y:S02]  /*01e0*/  IADD3 R5, PT, PT, R5, R13, RZ ;  /* 0x0000000d05057210 */ /* 0x000fe40007ffe0ff */
        /* <DEDUP_REMOVED lines=10> */
.L_x_31:
[----:B------:R0:W-:Y:S02]  /*0290*/  STS [R0], R9 ;  /* 0x0000000900007388 */ /* 0x0001e40000000800 */
.L_x_30:
[----:B------:R-:W-:Y:S05]  /*02a0*/  BSYNC.RECONVERGENT B0 ;  /* 0x0000000000007941 */ /* 0x000fea0003800200 */
.L_x_29:
        /* <DEDUP_REMOVED lines=63> */
[----:B------:R-:W3:Y:S08]  /*06a0*/  LDC R7, c[0x0][0x390] ;  /* 0x0000e400ff077b82 */ /* 0x000ef00000000800 */
[----:B-1----:R-:W3:Y:S02]  /*06b0*/  LDC.64 R2, c[0x0][0x388] ;  /* 0x0000e200ff027b82 */ /* 0x002ee40000000a00 */
[----:B---3--:R-:W-:-:S05]  /*06c0*/  IMAD.WIDE R2, R7, 0x4, R2 ;  /* 0x0000000407027825 */ /* 0x008fca00078e0202 */
[----:B--2---:R-:W-:Y:S01]  /*06d0*/  REDG.E.ADD.F32.FTZ.RN.STRONG.GPU desc[UR6][R2.64], R5 ;  /* 0x00000005020079a6 */ /* 0x004fe2000c12f306 */
[----:B------:R-:W-:Y:S05]  /*06e0*/  EXIT ;  /* 0x000000000000794d */ /* 0x000fea0003800000 */
.L_x_33:
        /* <DEDUP_REMOVED lines=9> */
.L_x_44:


//--------------------- .text._Z8row_sumsPKfPfm   --------------------------
	.section	.text._Z8row_sumsPKfPfm,"ax",@progbits
	.align	128
        .global         _Z8row_sumsPKfPfm
        .type           _Z8row_sumsPKfPfm,@function
        .size           _Z8row_sumsPKfPfm,(.L_x_45 - _Z8row_sumsPKfPfm)
        .other          _Z8row_sumsPKfPfm,@"STO_CUDA_ENTRY STV_DEFAULT"
_Z8row_sumsPKfPfm:
.text._Z8row_sumsPKfPfm:
        /* <DEDUP_REMOVED lines=10> */
[----:B------:R-:W-:Y:S01]  /*00a0*/  ISETP.GE.U32.AND P1, PT, R2, 0x10, PT ;  /* 0x000000100200780c */ /* 0x000fe20003f26070 */
[-C--:B------:R-:W-:Y:S01]  /*00b0*/  IMAD R4, R0, R2.reuse, RZ ;  /* 0x0000000200047224 */ /* 0x080fe200078e02ff */
[----:B------:R-:W-:Y:S01]  /*00c0*/  LOP3.LUT R25, R2, 0xf, RZ, 0xc0, !PT ;  /* 0x0000000f02197812 */ /* 0x000fe200078ec0ff */
[----:B------:R-:W0:Y:S01]  /*00d0*/  LDCU.64 UR4, c[0x0][0x358] ;  /* 0x00006b00ff0477ac */ /* 0x000e220008000a00 */
[----:B------:R-:W-:Y:S01]  /*00e0*/  ISETP.GE.U32.AND.EX P1, PT, R3, RZ, PT, P1 ;  /* 0x000000ff0300720c */ /* 0x000fe20003f26110 */
[----:B------:R-:W-:Y:S01]  /*00f0*/  IMAD R11, R9, R3, R4 ;  /* 0x00000003090b7224 */ /* 0x000fe200078e0204 */
[----:B------:R-:W-:Y:S01]  /*0100*/  ISETP.NE.U32.AND P0, PT, R25, RZ, PT ;  /* 0x000000ff1900720c */ /* 0x000fe20003f05070 */
[----:B------:R-:W-:-:S03]  /*0110*/  IMAD.WIDE.U32 R4, R9, R2, RZ ;  /* 0x0000000209047225 */ /* 0x000fc600078e00ff */
[----:B------:R-:W-:Y:S01]  /*0120*/  ISETP.NE.AND.EX P0, PT, RZ, RZ, PT, P0 ;  /* 0x000000ffff00720c */ /* 0x000fe20003f05300 */
[----:B------:R-:W-:Y:S02]  /*0130*/  IMAD.MOV.U32 R10, RZ, RZ, RZ ;  /* 0x000000ffff0a7224 */ /* 0x000fe400078e00ff */
[----:B------:R-:W-:Y:S02]  /*0140*/  IMAD.MOV.U32 R3, RZ, RZ, RZ ;  /* 0x000000ffff037224 */ /* 0x000fe400078e00ff */
[----:B------:R-:W-:Y:S02]  /*0150*/  IMAD.MOV.U32 R8, RZ, RZ, RZ ;  /* 0x000000ffff087224 */ /* 0x000fe400078e00ff */
[----:B------:R-:W-:Y:S01]  /*0160*/  IMAD.IADD R11, R5, 0x1, R11 ;  /* 0x00000001050b7824 */ /* 0x000fe200078e020b */
[----:B------:R-:W-:Y:S06]  /*0170*/  @!P1 BRA `(.L_x_34) ;  /* 0x0000000000c49947 */ /* 0x000fec0003800000 */
[----:B------:R-:W1:Y:S01]  /*0180*/  LDCU.64 UR6, c[0x0][0x380] ;  /* 0x00007000ff0677ac */ /* 0x000e620008000a00 */
[----:B------:R-:W2:Y:S01]  /*0190*/  LDC R8, c[0x0][0x394] ;  /* 0x0000e500ff087b82 */ /* 0x000ea20000000800 */
[----:B------:R-:W-:Y:S01]  /*01a0*/  LOP3.LUT R3, R2, 0xfffffff0, RZ, 0xc0, !PT ;  /* 0xfffffff002037812 */ /* 0x000fe200078ec0ff */
[----:B------:R-:W-:-:S04]  /*01b0*/  HFMA2 R10, -RZ, RZ, 0, 0 ;  /* 0x00000000ff0a7431 */ /* 0x000fc800000001ff */
[----:B------:R-:W-:Y:S01]  /*01c0*/  IMAD.MOV.U32 R14, RZ, RZ, R3 ;  /* 0x000000ffff0e7224 */ /* 0x000fe200078e0003 */
[----:B-1----:R-:W-:-:S04]  /*01d0*/  LEA R6, P1, R4, UR6, 0x2 ;  /* 0x0000000604067c11 */ /* 0x002fc8000f8210ff */
[----:B------:R-:W-:Y:S02]  /*01e0*/  IADD3 R6, P2, PT, R6, 0x20, RZ ;  /* 0x0000002006067810 */ /* 0x000fe40007f5e0ff */
[----:B------:R-:W-:Y:S01]  /*01f0*/  LEA.HI.X R7, R4, UR7, R11, 0x2, P1 ;  /* 0x0000000704077c11 */ /* 0x000fe200088f140b */
[----:B--2---:R-:W-:-:S04]  /*0200*/  IMAD.MOV.U32 R13, RZ, RZ, R8 ;  /* 0x000000ffff0d7224 */ /* 0x004fc800078e0008 */
[----:B------:R-:W-:-:S07]  /*0210*/  IMAD.X R7, RZ, RZ, R7, P2 ;  /* 0x000000ffff077224 */ /* 0x000fce00010e0607 */
.L_x_35:
[----:B0-----:R-:W2:Y:S04]  /*0220*/  LDG.E R27, desc[UR4][R6.64+-0x20] ;  /* 0xffffe004061b7981 */ /* 0x001ea8000c1e1900 */
[----:B------:R-:W3:Y:S04]  /*0230*/  LDG.E R24, desc[UR4][R6.64+-0x1c] ;  /* 0xffffe40406187981 */ /* 0x000ee8000c1e1900 */
[----:B------:R-:W4:Y:S04]  /*0240*/  LDG.E R23, desc[UR4][R6.64+-0x18] ;  /* 0xffffe80406177981 */ /* 0x000f28000c1e1900 */
[----:B------:R-:W5:Y:S04]  /*0250*/  LDG.E R22, desc[UR4][R6.64+-0x14] ;  /* 0xffffec0406167981 */ /* 0x000f68000c1e1900 */
[----:B------:R-:W5:Y:S04]  /*0260*/  LDG.E R12, desc[UR4][R6.64+-0x10] ;  /* 0xfffff004060c7981 */ /* 0x000f68000c1e1900 */
[----:B------:R-:W5:Y:S04]  /*0270*/  LDG.E R21, desc[UR4][R6.64+-0xc] ;  /* 0xfffff40406157981 */ /* 0x000f68000c1e1900 */
[----:B------:R-:W5:Y:S04]  /*0280*/  LDG.E R20, desc[UR4][R6.64+-0x8] ;  /* 0xfffff80406147981 */ /* 0x000f68000c1e1900 */
[----:B------:R-:W5:Y:S04]  /*0290*/  LDG.E R19, desc[UR4][R6.64+-0x4] ;  /* 0xfffffc0406137981 */ /* 0x000f68000c1e1900 */
[----:B------:R-:W5:Y:S04]  /*02a0*/  LDG.E R18, desc[UR4][R6.64] ;  /* 0x0000000406127981 */ /* 0x000f68000c1e1900 */
[----:B------:R-:W5:Y:S04]  /*02b0*/  LDG.E R17, desc[UR4][R6.64+0x4] ;  /* 0x0000040406117981 */ /* 0x000f68000c1e1900 */
[----:B------:R-:W5:Y:S04]  /*02c0*/  LDG.E R16, desc[UR4][R6.64+0x8] ;  /* 0x0000080406107981 */ /* 0x000f68000c1e1900 */
[----:B------:R-:W5:Y:S01]  /*02d0*/  LDG.E R15, desc[UR4][R6.64+0xc] ;  /* 0x00000c04060f7981 */ /* 0x000f62000c1e1900 */
[----:B--2---:R-:W-:-:S03]  /*02e0*/  FADD R27, R27, R10 ;  /* 0x0000000a1b1b7221 */ /* 0x004fc60000000000 */
[----:B------:R-:W2:Y:S01]  /*02f0*/  LDG.E R10, desc[UR4][R6.64+0x10] ;  /* 0x00001004060a7981 */ /* 0x000ea2000c1e1900 */
[----:B---3--:R-:W-:-:S03]  /*0300*/  FADD R26, R27, R24 ;  /* 0x000000181b1a7221 */ /* 0x008fc60000000000 */
[----:B------:R-:W3:Y:S01]  /*0310*/  LDG.E R24, desc[UR4][R6.64+0x14] ;  /* 0x0000140406187981 */ /* 0x000ee2000c1e1900 */
[----:B----4-:R-:W-:-:S03]  /*0320*/  FADD R27, R26, R23 ;  /* 0x000000171a1b7221 */ /* 0x010fc60000000000 */
[----:B------:R-:W4:Y:S01]  /*0330*/  LDG.E R23, desc[UR4][R6.64+0x18] ;  /* 0x0000180406177981 */ /* 0x000f22000c1e1900 */
[----:B-----5:R-:W-:-:S03]  /*0340*/  FADD R27, R27, R22 ;  /* 0x000000161b1b7221 */ /* 0x020fc60000000000 */
[----:B------:R0:W5:Y:S01]  /*0350*/  LDG.E R22, desc[UR4][R6.64+0x1c] ;  /* 0x00001c0406167981 */ /* 0x000162000c1e1900 */
[----:B------:R-:W-:Y:S01]  /*0360*/  IADD3 R14, P1, PT, R14, -0x10, RZ ;  /* 0xfffffff00e0e7810 */ /* 0x000fe20007f3e0ff */
[----:B------:R-:W-:-:S03]  /*0370*/  FADD R12, R27, R12 ;  /* 0x0000000c1b0c7221 */ /* 0x000fc60000000000 */
[----:B------:R-:W-:Y:S01]  /*0380*/  IADD3.X R13, PT, PT, R13, -0x1, RZ, P1, !PT ;  /* 0xffffffff0d0d7810 */ /* 0x000fe20000ffe4ff */
[----:B------:R-:W-:Y:S01]  /*0390*/  FADD R21, R12, R21 ;  /* 0x000000150c157221 */ /* 0x000fe20000000000 */
[----:B------:R-:W-:-:S03]  /*03a0*/  ISETP.NE.U32.AND P1, PT, R14, RZ, PT ;  /* 0x000000ff0e00720c */ /* 0x000fc60003f25070 */
[----:B------:R-:W-:Y:S01]  /*03b0*/  FADD R20, R21, R20 ;  /* 0x0000001415147221 */ /* 0x000fe20000000000 */
[----:B------:R-:W-:Y:S02]  /*03c0*/  ISETP.NE.AND.EX P1, PT, R13, RZ, PT, P1 ;  /* 0x000000ff0d00720c */ /* 0x000fe40003f25310 */
[----:B0-----:R-:W-:Y:S01]  /*03d0*/  IADD3 R6, P2, PT, R6, 0x40, RZ ;  /* 0x0000004006067810 */ /* 0x001fe20007f5e0ff */
[----:B------:R-:W-:-:S03]  /*03e0*/  FADD R19, R20, R19 ;  /* 0x0000001314137221 */ /* 0x000fc60000000000 */
[----:B------:R-:W-:Y:S01]  /*03f0*/  IADD3.X R7, PT, PT, RZ, R7, RZ, P2, !PT ;  /* 0x00000007ff077210 */ /* 0x000fe200017fe4ff */
[----:B------:R-:W-:-:S04]  /*0400*/  FADD R18, R19, R18 ;  /* 0x0000001213127221 */ /* 0x000fc80000000000 */
[----:B------:R-:W-:-:S04]  /*0410*/  FADD R17, R18, R17 ;  /* 0x0000001112117221 */ /* 0x000fc80000000000 */
[----:B------:R-:W-:-:S04]  /*0420*/  FADD R16, R17, R16 ;  /* 0x0000001011107221 */ /* 0x000fc80000000000 */
[----:B------:R-:W-:-:S04]  /*0430*/  FADD R15, R16, R15 ;  /* 0x0000000f100f7221 */ /* 0x000fc80000000000 */
[----:B--2---:R-:W-:-:S04]  /*0440*/  FADD R15, R15, R10 ;  /* 0x0000000a0f0f7221 */ /* 0x004fc80000000000 */
[----:B---3--:R-:W-:-:S04]  /*0450*/  FADD R24, R15, R24 ;  /* 0x000000180f187221 */ /* 0x008fc80000000000 */
[----:B----4-:R-:W-:-:S04]  /*0460*/  FADD R23, R24, R23 ;  /* 0x0000001718177221 */ /* 0x010fc80000000000 */
[----:B-----5:R-:W-:Y:S01]  /*0470*/  FADD R10, R23, R22 ;  /* 0x00000016170a7221 */ /* 0x020fe20000000000 */
[----:B------:R-:W-:Y:S06]  /*0480*/  @P1 BRA `(.L_x_35) ;  /* 0xfffffffc00641947 */ /* 0x000fec000383ffff */
.L_x_34:
[----:B------:R-:W-:Y:S05]  /*0490*/  @!P0 BRA `(.L_x_36) ;  /* 0x00000004000c8947 */ /* 0x000fea0003800000 */
[----:B------:R-:W-:Y:S02]  /*04a0*/  ISETP.GE.U32.AND P1, PT, R25, 0x8, PT ;  /* 0x000000081900780c */ /* 0x000fe40003f26070 */
[----:B------:R-:W-:Y:S02]  /*04b0*/  LOP3.LUT R14, R2, 0x7, RZ, 0xc0, !PT ;  /* 0x00000007020e7812 */ /* 0x000fe400078ec0ff */
[----:B------:R-:W-:Y:S02]  /*04c0*/  ISETP.GE.U32.AND.EX P1, PT, RZ, RZ, PT, P1 ;  /* 0x000000ffff00720c */ /* 0x000fe40003f26110 */
[----:B------:R-:W-:-:S04]  /*04d0*/  ISETP.NE.U32.AND P0, PT, R14, RZ, PT ;  /* 0x000000ff0e00720c */ /* 0x000fc80003f05070 */
[----:B------:R-:W-:-:S07]  /*04e0*/  ISETP.NE.AND.EX P0, PT, RZ, RZ, PT, P0 ;  /* 0x000000ffff00720c */ /* 0x000fce0003f05300 */
[----:B------:R-:W-:Y:S06]  /*04f0*/  @!P1 BRA `(.L_x_37) ;  /* 0x00000000005c9947 */ /* 0x000fec0003800000 */
[----:B------:R-:W1:Y:S01]  /*0500*/  LDCU.64 UR6, c[0x0][0x380] ;  /* 0x00007000ff0677ac */ /* 0x000e620008000a00 */
[----:B------:R-:W-:-:S05]  /*0510*/  IADD3 R7, P1, PT, R3, R4, RZ ;  /* 0x0000000403077210 */ /* 0x000fca0007f3e0ff */
[----:B------:R-:W-:Y:S01]  /*0520*/  IMAD.X R12, R8, 0x1, R11, P1 ;  /* 0x00000001080c7824 */ /* 0x000fe200008e060b */
[----:B-1----:R-:W-:-:S04]  /*0530*/  LEA R6, P1, R7, UR6, 0x2 ;  /* 0x0000000607067c11 */ /* 0x002fc8000f8210ff */
[----:B------:R-:W-:-:S05]  /*0540*/  LEA.HI.X R7, R7, UR7, R12, 0x2, P1 ;  /* 0x0000000707077c11 */ /* 0x000fca00088f140c */
[----:B0-----:R-:W2:Y:S04]  /*0550*/  LDG.E R13, desc[UR4][R6.64] ;  /* 0x00000004060d7981 */ /* 0x001ea8000c1e1900 */
[----:B------:R-:W3:Y:S04]  /*0560*/  LDG.E R12, desc[UR4][R6.64+0x4] ;  /* 0x00000404060c7981 */ /* 0x000ee8000c1e1900 */
[----:B------:R-:W4:Y:S04]  /*0570*/  LDG.E R15, desc[UR4][R6.64+0x8] ;  /* 0x00000804060f7981 */ /* 0x000f28000c1e1900 */
[----:B------:R-:W5:Y:S04]  /*0580*/  LDG.E R17, desc[UR4][R6.64+0xc] ;  /* 0x00000c0406117981 */ /* 0x000f68000c1e1900 */
[----:B------:R-:W5:Y:S04]  /*0590*/  LDG.E R19, desc[UR4][R6.64+0x10] ;  /* 0x0000100406137981 */ /* 0x000f68000c1e1900 */
[----:B------:R-:W5:Y:S04]  /*05a0*/  LDG.E R21, desc[UR4][R6.64+0x14] ;  /* 0x0000140406157981 */ /* 0x000f68000c1e1900 */
        /* <DEDUP_REMOVED lines=12> */
.L_x_37:
[----:B------:R-:W-:Y:S05]  /*0670*/  @!P0 BRA `(.L_x_36) ;  /* 0x0000000000948947 */ /* 0x000fea0003800000 */
[----:B------:R-:W-:-:S04]  /*0680*/  ISETP.GE.U32.AND P0, PT, R14, 0x4, PT ;  /* 0x000000040e00780c */ /* 0x000fc80003f06070 */
[----:B------:R-:W-:-:S13]  /*0690*/  ISETP.GE.U32.AND.EX P0, PT, RZ, RZ, PT, P0 ;  /* 0x000000ffff00720c */ /* 0x000fda0003f06100 */
[----:B------:R-:W1:Y:S01]  /*06a0*/  @P0 LDC.64 R14, c[0x0][0x380] ;  /* 0x0000e000ff0e0b82 */ /* 0x000e620000000a00 */
[----:B------:R-:W-:-:S05]  /*06b0*/  @P0 IADD3 R7, P1, PT, R3, R4, RZ ;  /* 0x0000000403070210 */ /* 0x000fca0007f3e0ff */
[----:B------:R-:W-:Y:S01]  /*06c0*/  @P0 IMAD.X R12, R8, 0x1, R11, P1 ;  /* 0x00000001080c0824 */ /* 0x000fe200008e060b */
[----:B-1----:R-:W-:-:S04]  /*06d0*/  @P0 LEA R6, P1, R7, R14, 0x2 ;  /* 0x0000000e07060211 */ /* 0x002fc800078210ff */
[----:B------:R-:W-:-:S05]  /*06e0*/  @P0 LEA.HI.X R7, R7, R15, R12, 0x2, P1 ;  /* 0x0000000f07070211 */ /* 0x000fca00008f140c */
[----:B0-----:R-:W2:Y:S04]  /*06f0*/  @P0 LDG.E R15, desc[UR4][R6.64] ;  /* 0x00000004060f0981 */ /* 0x001ea8000c1e1900 */
[----:B------:R-:W3:Y:S04]  /*0700*/  @P0 LDG.E R14, desc[UR4][R6.64+0x4] ;  /* 0x00000404060e0981 */ /* 0x000ee8000c1e1900 */
[----:B------:R-:W4:Y:S04]  /*0710*/  @P0 LDG.E R17, desc[UR4][R6.64+0x8] ;  /* 0x0000080406110981 */ /* 0x000f28000c1e1900 */
[----:B------:R-:W5:Y:S01]  /*0720*/  @P0 LDG.E R19, desc[UR4][R6.64+0xc] ;  /* 0x00000c0406130981 */ /* 0x000f62000c1e1900 */
[----:B------:R-:W-:-:S02]  /*0730*/  LOP3.LUT R12, R2, 0x3, RZ, 0xc0, !PT ;  /* 0x00000003020c7812 */ /* 0x000fc400078ec0ff */
[----:B------:R-:W-:Y:S02]  /*0740*/  MOV R13, RZ ;  /* 0x000000ff000d7202 */ /* 0x000fe40000000f00 */
[----:B------:R-:W-:Y:S02]  /*0750*/  ISETP.NE.U32.AND P1, PT, R12, RZ, PT ;  /* 0x000000ff0c00720c */ /* 0x000fe40003f25070 */
[----:B------:R-:W-:Y:S02]  /*0760*/  @P0 IADD3 R3, P2, PT, R3, 0x4, RZ ;  /* 0x0000000403030810 */ /* 0x000fe40007f5e0ff */
[----:B------:R-:W-:-:S03]  /*0770*/  ISETP.NE.AND.EX P1, PT, R13, RZ, PT, P1 ;  /* 0x000000ff0d00720c */ /* 0x000fc60003f25310 */
[----:B------:R-:W-:Y:S02]  /*0780*/  @P0 IMAD.X R8, RZ, RZ, R8, P2 ;  /* 0x000000ffff080224 */ /* 0x000fe400010e0608 */
[----:B--2---:R-:W-:-:S04]  /*0790*/  @P0 FADD R15, R10, R15 ;  /* 0x0000000f0a0f0221 */ /* 0x004fc80000000000 */
[----:B---3--:R-:W-:-:S04]  /*07a0*/  @P0 FADD R14, R15, R14 ;  /* 0x0000000e0f0e0221 */ /* 0x008fc80000000000 */
[----:B----4-:R-:W-:-:S04]  /*07b0*/  @P0 FADD R14, R14, R17 ;  /* 0x000000110e0e0221 */ /* 0x010fc80000000000 */
[----:B-----5:R-:W-:Y:S01]  /*07c0*/  @P0 FADD R10, R14, R19 ;  /* 0x000000130e0a0221 */ /* 0x020fe20000000000 */
[----:B------:R-:W-:Y:S06]  /*07d0*/  @!P1 BRA `(.L_x_36) ;  /* 0x00000000003c9947 */ /* 0x000fec0003800000 */
[----:B------:R-:W0:Y:S01]  /*07e0*/  LDCU.64 UR6, c[0x0][0x380] ;  /* 0x00007000ff0677ac */ /* 0x000e220008000a00 */
[----:B------:R-:W-:-:S05]  /*07f0*/  IADD3 R5, P0, PT, R3, R4, RZ ;  /* 0x0000000403057210 */ /* 0x000fca0007f1e0ff */
[----:B------:R-:W-:Y:S01]  /*0800*/  IMAD.X R8, R8, 0x1, R11, P0 ;  /* 0x0000000108087824 */ /* 0x000fe200000e060b */
[----:B0-----:R-:W-:-:S04]  /*0810*/  LEA R2, P1, R5, UR6, 0x2 ;  /* 0x0000000605027c11 */ /* 0x001fc8000f8210ff */
[----:B------:R-:W-:-:S09]  /*0820*/  LEA.HI.X R5, R5, UR7, R8, 0x2, P1 ;  /* 0x0000000705057c11 */ /* 0x000fd200088f1408 */
.L_x_38:
[----:B------:R-:W-:-:S06]  /*0830*/  MOV R3, R5 ;  /* 0x0000000500037202 */ /* 0x000fcc0000000f00 */
[----:B------:R0:W2:Y:S01]  /*0840*/  LDG.E R3, desc[UR4][R2.64] ;  /* 0x0000000402037981 */ /* 0x0000a2000c1e1900 */
[----:B------:R-:W-:-:S04]  /*0850*/  IADD3 R12, P0, PT, R12, -0x1, RZ ;  /* 0xffffffff0c0c7810 */ /* 0x000fc80007f1e0ff */
[----:B------:R-:W-:Y:S02]  /*0860*/  IADD3.X R13, PT, PT, R13, -0x1, RZ, P0, !PT ;  /* 0xffffffff0d0d7810 */ /* 0x000fe400007fe4ff */
[----:B------:R-:W-:Y:S02]  /*0870*/  ISETP.NE.U32.AND P0, PT, R12, RZ, PT ;  /* 0x000000ff0c00720c */ /* 0x000fe40003f05070 */
[----:B0-----:R-:W-:Y:S02]  /*0880*/  IADD3 R2, P1, PT, R2, 0x4, RZ ;  /* 0x0000000402027810 */ /* 0x001fe40007f3e0ff */
[----:B------:R-:W-:-:S03]  /*0890*/  ISETP.NE.AND.EX P0, PT, R13, RZ, PT, P0 ;  /* 0x000000ff0d00720c */ /* 0x000fc60003f05300 */
[----:B------:R-:W-:Y:S02]  /*08a0*/  IMAD.X R5, RZ, RZ, R5, P1 ;  /* 0x000000ffff057224 */ /* 0x000fe400008e0605 */
[----:B--2---:R-:W-:-:S08]  /*08b0*/  FADD R10, R3, R10 ;  /* 0x0000000a030a7221 */ /* 0x004fd00000000000 */
[----:B------:R-:W-:Y:S05]  /*08c0*/  @P0 BRA `(.L_x_38) ;  /* 0xfffffffc00d80947 */ /* 0x000fea000383ffff */
.L_x_36:
[----:B------:R-:W1:Y:S02]  /*08d0*/  LDCU.64 UR6, c[0x0][0x388] ;  /* 0x00007100ff0677ac */ /* 0x000e640008000a00 */
[----:B-1----:R-:W-:-:S04]  /*08e0*/  LEA R2, P0, R9, UR6, 0x2 ;  /* 0x0000000609027c11 */ /* 0x002fc8000f8010ff */
[----:B------:R-:W-:-:S05]  /*08f0*/  LEA.HI.X R3, R9, UR7, R0, 0x2, P0 ;  /* 0x0000000709037c11 */ /* 0x000fca00080f1400 */
[----:B0-----:R-:W-:Y:S01]  /*0900*/  STG.E desc[UR4][R2.64], R10 ;  /* 0x0000000a02007986 */ /* 0x001fe2000c101904 */
[----:B------:R-:W-:Y:S05]  /*0910*/  EXIT ;  /* 0x000000000000794d */ /* 0x000fea0003800000 */
.L_x_39:
        /* <DEDUP_REMOVED lines=14> */
.L_x_45:


//--------------------- .nv.shared.reserved.0     --------------------------
	.section	.nv.shared.reserved.0,"aw",@nobits
	.weak		__nv_reservedSMEM_offset_0_alias
	.size		__nv_reservedSMEM_offset_0_alias, 0, 64
	.other		__nv_reservedSMEM_offset_0_alias,@"STO_CUDA_RESERVED_SHARED STV_DEFAULT"
__nv_reservedSMEM_offset_0_alias:
	.zero		0
	.zero		64


//--------------------- .nv.shared._Z9row_sums5PKfPfmm --------------------------
	.section	.nv.shared._Z9row_sums5PKfPfmm,"aw",@nobits
	.sectionflags	@""
	.align	4
.nv.shared._Z9row_sums5PKfPfmm:
	.zero		1152


//--------------------- .nv.shared._Z9row_sums4PKfPfm --------------------------
	.section	.nv.shared._Z9row_sums4PKfPfm,"aw",@nobits
	.sectionflags	@""
	.align	4
.nv.shared._Z9row_sums4PKfPfm:
	.zero		1152


//--------------------- .nv.shared._Z9row_sums3PKfPfm --------------------------
	.section	.nv.shared._Z9row_sums3PKfPfm,"aw",@nobits
	.sectionflags	@""
	.align	4
.nv.shared._Z9row_sums3PKfPfm:
	.zero		5120


//--------------------- .nv.shared._Z9row_sums2PKfPfim --------------------------
	.section	.nv.shared._Z9row_sums2PKfPfim,"aw",@nobits
	.sectionflags	@""
	.align	4
.nv.shared._Z9row_sums2PKfPfim:
	.zero		5120


//--------------------- .nv.constant0._Z11column_sumsPKfPfm --------------------------
	.section	.nv.constant0._Z11column_sumsPKfPfm,"a",@progbits
	.sectionflags	@""
	.align	4
.nv.constant0._Z11column_sumsPKfPfm:
	.zero		920


//--------------------- .nv.constant0._Z9row_sums5PKfPfmm --------------------------
	.section	.nv.constant0._Z9row_sums5PKfPfmm,"a",@progbits
	.sectionflags	@""
	.align	4
.nv.constant0._Z9row_sums5PKfPfmm:
	.zero		928


//--------------------- .nv.constant0._Z9row_sums4PKfPfm --------------------------
	.section	.nv.constant0._Z9row_sums4PKfPfm,"a",@progbits
	.sectionflags	@""
	.align	4
.nv.constant0._Z9row_sums4PKfPfm:
	.zero		920


//--------------------- .nv.constant0._Z9row_sums3PKfPfm --------------------------
	.section	.nv.constant0._Z9row_sums3PKfPfm,"a",@progbits
	.sectionflags	@""
	.align	4
.nv.constant0._Z9row_sums3PKfPfm:
	.zero		920


//--------------------- .nv.constant0._Z9row_sums2PKfPfim --------------------------
	.section	.nv.constant0._Z9row_sums2PKfPfim,"a",@progbits
	.sectionflags	@""
	.align	4
.nv.constant0._Z9row_sums2PKfPfim:
	.zero		928


//--------------------- .nv.constant0._Z8row_sumsPKfPfm --------------------------
	.section	.nv.constant0._Z8row_sumsPKfPfm,"a",@progbits
	.sectionflags	@""
	.align	4
.nv.constant0._Z8row_sumsPKfPfm:
	.zero		920


//--------------------- SYMBOLS --------------------------

	.type		.nv.reservedSmem.offset0,@object
	.size		.nv.reservedSmem.offset0,0x4
	.type		.nv.reservedSmem.cap,@object
	.size		.nv.reservedSmem.cap,0x4
